//
// Generated by NVIDIA NVVM Compiler
//
// Compiler Build ID: CL-36424714
// Cuda compilation tools, release 13.0, V13.0.88
// Based on NVVM 20.0.0
//

.version 9.0
.target sm_100
.address_size 64

	// .globl	_Z7QRDRootPdS_diii
.extern .func  (.param .b64 func_retval0) malloc
(
	.param .b64 malloc_param_0
)
;
.extern .func free
(
	.param .b64 free_param_0
)
;

.visible .entry _Z7QRDRootPdS_diii(
	.param .u64 .ptr .align 1 _Z7QRDRootPdS_diii_param_0,
	.param .u64 .ptr .align 1 _Z7QRDRootPdS_diii_param_1,
	.param .f64 _Z7QRDRootPdS_diii_param_2,
	.param .u32 _Z7QRDRootPdS_diii_param_3,
	.param .u32 _Z7QRDRootPdS_diii_param_4,
	.param .u32 _Z7QRDRootPdS_diii_param_5
)
{
	.reg .pred 	%p<239>;
	.reg .b32 	%r<754>;
	.reg .b64 	%rd<508>;
	.reg .b64 	%fd<629>;

	ld.param.u64 	%rd50, [_Z7QRDRootPdS_diii_param_0];
	ld.param.f64 	%fd38, [_Z7QRDRootPdS_diii_param_2];
	ld.param.u32 	%r389, [_Z7QRDRootPdS_diii_param_4];
	ld.param.u32 	%r388, [_Z7QRDRootPdS_diii_param_5];
	cvta.to.global.u64 	%rd1, %rd50;
	mov.u32 	%r390, %ntid.x;
	mov.u32 	%r391, %ctaid.x;
	mov.u32 	%r392, %tid.x;
	mad.lo.s32 	%r1, %r390, %r391, %r392;
	mul.lo.s32 	%r393, %r389, %r389;
	setp.gt.s32 	%p1, %r1, %r393;
	@%p1 bra 	$L__BB0_316;
	mul.lo.s32 	%r394, %r388, %r388;
	mul.wide.u32 	%rd51, %r394, 8;
	{ // callseq 0, 0
	.param .b64 param0;
	st.param.b64 	[param0], %rd51;
	.param .b64 retval0;
	call.uni (retval0), 
	malloc, 
	(
	param0
	);
	ld.param.b64 	%rd52, [retval0];
	} // callseq 0
	add.s32 	%r2, %r388, -1;
	mul.lo.s32 	%r3, %r2, %r2;
	mul.wide.u32 	%rd3, %r3, 8;
	{ // callseq 1, 0
	.param .b64 param0;
	st.param.b64 	[param0], %rd3;
	.param .b64 retval0;
	call.uni (retval0), 
	malloc, 
	(
	param0
	);
	ld.param.b64 	%rd53, [retval0];
	} // callseq 1
	mul.lo.s32 	%r4, %r388, %r1;
	setp.lt.s32 	%p2, %r388, 1;
	@%p2 bra 	$L__BB0_14;
	and.b32  	%r5, %r388, 15;
	setp.lt.u32 	%p3, %r388, 16;
	mov.b32 	%r605, 0;
	@%p3 bra 	$L__BB0_5;
	and.b32  	%r605, %r388, 2147483632;
	mov.b32 	%r603, 0;
$L__BB0_4:
	.pragma "nounroll";
	add.s32 	%r397, %r603, %r4;
	mul.wide.s32 	%rd54, %r397, 8;
	add.s64 	%rd55, %rd1, %rd54;
	ld.global.f64 	%fd39, [%rd55];
	mul.wide.u32 	%rd56, %r603, 8;
	add.s64 	%rd57, %rd52, %rd56;
	st.f64 	[%rd57], %fd39;
	ld.global.f64 	%fd40, [%rd55+8];
	st.f64 	[%rd57+8], %fd40;
	ld.global.f64 	%fd41, [%rd55+16];
	st.f64 	[%rd57+16], %fd41;
	ld.global.f64 	%fd42, [%rd55+24];
	st.f64 	[%rd57+24], %fd42;
	ld.global.f64 	%fd43, [%rd55+32];
	st.f64 	[%rd57+32], %fd43;
	ld.global.f64 	%fd44, [%rd55+40];
	st.f64 	[%rd57+40], %fd44;
	ld.global.f64 	%fd45, [%rd55+48];
	st.f64 	[%rd57+48], %fd45;
	ld.global.f64 	%fd46, [%rd55+56];
	st.f64 	[%rd57+56], %fd46;
	ld.global.f64 	%fd47, [%rd55+64];
	st.f64 	[%rd57+64], %fd47;
	ld.global.f64 	%fd48, [%rd55+72];
	st.f64 	[%rd57+72], %fd48;
	ld.global.f64 	%fd49, [%rd55+80];
	st.f64 	[%rd57+80], %fd49;
	ld.global.f64 	%fd50, [%rd55+88];
	st.f64 	[%rd57+88], %fd50;
	ld.global.f64 	%fd51, [%rd55+96];
	st.f64 	[%rd57+96], %fd51;
	ld.global.f64 	%fd52, [%rd55+104];
	st.f64 	[%rd57+104], %fd52;
	ld.global.f64 	%fd53, [%rd55+112];
	st.f64 	[%rd57+112], %fd53;
	ld.global.f64 	%fd54, [%rd55+120];
	st.f64 	[%rd57+120], %fd54;
	add.s32 	%r603, %r603, 16;
	setp.ne.s32 	%p4, %r603, %r605;
	@%p4 bra 	$L__BB0_4;
$L__BB0_5:
	setp.eq.s32 	%p5, %r5, 0;
	@%p5 bra 	$L__BB0_14;
	and.b32  	%r10, %r388, 7;
	setp.lt.u32 	%p6, %r5, 8;
	@%p6 bra 	$L__BB0_8;
	add.s32 	%r398, %r605, %r4;
	mul.wide.s32 	%rd58, %r398, 8;
	add.s64 	%rd59, %rd1, %rd58;
	ld.global.f64 	%fd55, [%rd59];
	mul.wide.u32 	%rd60, %r605, 8;
	add.s64 	%rd61, %rd52, %rd60;
	st.f64 	[%rd61], %fd55;
	ld.global.f64 	%fd56, [%rd59+8];
	st.f64 	[%rd61+8], %fd56;
	ld.global.f64 	%fd57, [%rd59+16];
	st.f64 	[%rd61+16], %fd57;
	ld.global.f64 	%fd58, [%rd59+24];
	st.f64 	[%rd61+24], %fd58;
	ld.global.f64 	%fd59, [%rd59+32];
	st.f64 	[%rd61+32], %fd59;
	ld.global.f64 	%fd60, [%rd59+40];
	st.f64 	[%rd61+40], %fd60;
	ld.global.f64 	%fd61, [%rd59+48];
	st.f64 	[%rd61+48], %fd61;
	ld.global.f64 	%fd62, [%rd59+56];
	st.f64 	[%rd61+56], %fd62;
	add.s32 	%r605, %r605, 8;
$L__BB0_8:
	setp.eq.s32 	%p7, %r10, 0;
	@%p7 bra 	$L__BB0_14;
	and.b32  	%r13, %r388, 3;
	setp.lt.u32 	%p8, %r10, 4;
	@%p8 bra 	$L__BB0_11;
	add.s32 	%r399, %r605, %r4;
	mul.wide.s32 	%rd62, %r399, 8;
	add.s64 	%rd63, %rd1, %rd62;
	ld.global.f64 	%fd63, [%rd63];
	mul.wide.u32 	%rd64, %r605, 8;
	add.s64 	%rd65, %rd52, %rd64;
	st.f64 	[%rd65], %fd63;
	ld.global.f64 	%fd64, [%rd63+8];
	st.f64 	[%rd65+8], %fd64;
	ld.global.f64 	%fd65, [%rd63+16];
	st.f64 	[%rd65+16], %fd65;
	ld.global.f64 	%fd66, [%rd63+24];
	st.f64 	[%rd65+24], %fd66;
	add.s32 	%r605, %r605, 4;
$L__BB0_11:
	setp.eq.s32 	%p9, %r13, 0;
	@%p9 bra 	$L__BB0_14;
	mov.b32 	%r608, 0;
$L__BB0_13:
	.pragma "nounroll";
	add.s32 	%r401, %r605, %r4;
	mul.wide.s32 	%rd66, %r401, 8;
	add.s64 	%rd67, %rd1, %rd66;
	ld.global.f64 	%fd67, [%rd67];
	mul.wide.u32 	%rd68, %r605, 8;
	add.s64 	%rd69, %rd52, %rd68;
	st.f64 	[%rd69], %fd67;
	add.s32 	%r605, %r605, 1;
	add.s32 	%r608, %r608, 1;
	setp.ne.s32 	%p10, %r608, %r13;
	@%p10 bra 	$L__BB0_13;
$L__BB0_14:
	{ // callseq 2, 0
	.param .b64 param0;
	st.param.b64 	[param0], %rd3;
	.param .b64 retval0;
	call.uni (retval0), 
	malloc, 
	(
	param0
	);
	ld.param.b64 	%rd503, [retval0];
	} // callseq 2
	{ // callseq 3, 0
	.param .b64 param0;
	st.param.b64 	[param0], %rd3;
	.param .b64 retval0;
	call.uni (retval0), 
	malloc, 
	(
	param0
	);
	ld.param.b64 	%rd71, [retval0];
	} // callseq 3
	{ // callseq 4, 0
	.param .b64 param0;
	st.param.b64 	[param0], %rd3;
	.param .b64 retval0;
	call.uni (retval0), 
	malloc, 
	(
	param0
	);
	ld.param.b64 	%rd72, [retval0];
	} // callseq 4
	setp.lt.s32 	%p11, %r388, 2;
	@%p11 bra 	$L__BB0_27;
	add.s32 	%r403, %r388, -2;
	and.b32  	%r20, %r2, 15;
	setp.lt.u32 	%p12, %r403, 15;
	mov.b32 	%r609, 0;
	@%p12 bra 	$L__BB0_18;
	and.b32  	%r609, %r2, -16;
	mov.b32 	%r614, 0;
$L__BB0_17:
	.pragma "nounroll";
	mul.wide.u32 	%rd73, %r614, 8;
	add.s64 	%rd74, %rd53, %rd73;
	mov.b64 	%rd75, 0;
	st.u64 	[%rd74], %rd75;
	st.u64 	[%rd74+8], %rd75;
	st.u64 	[%rd74+16], %rd75;
	st.u64 	[%rd74+24], %rd75;
	st.u64 	[%rd74+32], %rd75;
	st.u64 	[%rd74+40], %rd75;
	st.u64 	[%rd74+48], %rd75;
	st.u64 	[%rd74+56], %rd75;
	st.u64 	[%rd74+64], %rd75;
	st.u64 	[%rd74+72], %rd75;
	st.u64 	[%rd74+80], %rd75;
	st.u64 	[%rd74+88], %rd75;
	st.u64 	[%rd74+96], %rd75;
	st.u64 	[%rd74+104], %rd75;
	st.u64 	[%rd74+112], %rd75;
	st.u64 	[%rd74+120], %rd75;
	add.s32 	%r614, %r614, 16;
	setp.eq.s32 	%p13, %r614, %r609;
	@%p13 bra 	$L__BB0_18;
	bra.uni 	$L__BB0_17;
$L__BB0_18:
	setp.eq.s32 	%p14, %r20, 0;
	@%p14 bra 	$L__BB0_27;
	and.b32  	%r23, %r2, 7;
	setp.lt.u32 	%p15, %r20, 8;
	@%p15 bra 	$L__BB0_21;
	mul.wide.u32 	%rd76, %r609, 8;
	add.s64 	%rd77, %rd53, %rd76;
	mov.b64 	%rd78, 0;
	st.u64 	[%rd77], %rd78;
	st.u64 	[%rd77+8], %rd78;
	st.u64 	[%rd77+16], %rd78;
	st.u64 	[%rd77+24], %rd78;
	st.u64 	[%rd77+32], %rd78;
	st.u64 	[%rd77+40], %rd78;
	st.u64 	[%rd77+48], %rd78;
	st.u64 	[%rd77+56], %rd78;
	add.s32 	%r609, %r609, 8;
$L__BB0_21:
	setp.eq.s32 	%p16, %r23, 0;
	@%p16 bra 	$L__BB0_27;
	and.b32  	%r26, %r2, 3;
	setp.lt.u32 	%p17, %r23, 4;
	@%p17 bra 	$L__BB0_24;
	mul.wide.u32 	%rd79, %r609, 8;
	add.s64 	%rd80, %rd53, %rd79;
	mov.b64 	%rd81, 0;
	st.u64 	[%rd80], %rd81;
	st.u64 	[%rd80+8], %rd81;
	st.u64 	[%rd80+16], %rd81;
	st.u64 	[%rd80+24], %rd81;
	add.s32 	%r609, %r609, 4;
$L__BB0_24:
	setp.eq.s32 	%p18, %r26, 0;
	@%p18 bra 	$L__BB0_27;
	mov.b32 	%r613, 0;
$L__BB0_26:
	.pragma "nounroll";
	mul.wide.u32 	%rd82, %r609, 8;
	add.s64 	%rd83, %rd53, %rd82;
	mov.b64 	%rd84, 0;
	st.u64 	[%rd83], %rd84;
	add.s32 	%r609, %r609, 1;
	add.s32 	%r613, %r613, 1;
	setp.ne.s32 	%p19, %r613, %r26;
	@%p19 bra 	$L__BB0_26;
$L__BB0_27:
	setp.eq.s32 	%p20, %r2, 0;
	@%p20 bra 	$L__BB0_39;
	max.u32 	%r33, %r3, 1;
	and.b32  	%r34, %r33, 13;
	setp.lt.u32 	%p21, %r3, 16;
	mov.b32 	%r615, 0;
	@%p21 bra 	$L__BB0_31;
	and.b32  	%r615, %r33, -16;
	mov.b32 	%r618, 0;
$L__BB0_30:
	.pragma "nounroll";
	mul.wide.u32 	%rd85, %r618, 8;
	add.s64 	%rd86, %rd503, %rd85;
	mov.b64 	%rd87, 0;
	st.u64 	[%rd86], %rd87;
	st.u64 	[%rd86+8], %rd87;
	st.u64 	[%rd86+16], %rd87;
	st.u64 	[%rd86+24], %rd87;
	st.u64 	[%rd86+32], %rd87;
	st.u64 	[%rd86+40], %rd87;
	st.u64 	[%rd86+48], %rd87;
	st.u64 	[%rd86+56], %rd87;
	st.u64 	[%rd86+64], %rd87;
	st.u64 	[%rd86+72], %rd87;
	st.u64 	[%rd86+80], %rd87;
	st.u64 	[%rd86+88], %rd87;
	st.u64 	[%rd86+96], %rd87;
	st.u64 	[%rd86+104], %rd87;
	st.u64 	[%rd86+112], %rd87;
	st.u64 	[%rd86+120], %rd87;
	add.s32 	%r618, %r618, 16;
	setp.eq.s32 	%p22, %r618, %r615;
	@%p22 bra 	$L__BB0_31;
	bra.uni 	$L__BB0_30;
$L__BB0_31:
	setp.eq.s32 	%p23, %r34, 0;
	@%p23 bra 	$L__BB0_39;
	and.b32  	%r39, %r33, 5;
	setp.lt.u32 	%p24, %r34, 8;
	@%p24 bra 	$L__BB0_34;
	mul.wide.u32 	%rd88, %r615, 8;
	add.s64 	%rd89, %rd503, %rd88;
	mov.b64 	%rd90, 0;
	st.u64 	[%rd89], %rd90;
	st.u64 	[%rd89+8], %rd90;
	st.u64 	[%rd89+16], %rd90;
	st.u64 	[%rd89+24], %rd90;
	st.u64 	[%rd89+32], %rd90;
	st.u64 	[%rd89+40], %rd90;
	st.u64 	[%rd89+48], %rd90;
	st.u64 	[%rd89+56], %rd90;
	add.s32 	%r615, %r615, 8;
$L__BB0_34:
	setp.eq.s32 	%p25, %r39, 0;
	@%p25 bra 	$L__BB0_39;
	setp.lt.u32 	%p26, %r39, 4;
	@%p26 bra 	$L__BB0_37;
	mul.wide.u32 	%rd91, %r615, 8;
	add.s64 	%rd92, %rd503, %rd91;
	mov.b64 	%rd93, 0;
	st.u64 	[%rd92], %rd93;
	st.u64 	[%rd92+8], %rd93;
	st.u64 	[%rd92+16], %rd93;
	st.u64 	[%rd92+24], %rd93;
	add.s32 	%r615, %r615, 4;
$L__BB0_37:
	and.b32  	%r408, %r33, 1;
	setp.eq.b32 	%p27, %r408, 1;
	not.pred 	%p28, %p27;
	@%p28 bra 	$L__BB0_39;
	mul.wide.u32 	%rd94, %r615, 8;
	add.s64 	%rd95, %rd503, %rd94;
	mov.b64 	%rd96, 0;
	st.u64 	[%rd95], %rd96;
$L__BB0_39:
	setp.lt.s32 	%p29, %r388, 2;
	@%p29 bra 	$L__BB0_51;
	add.s32 	%r410, %r388, -2;
	and.b32  	%r44, %r2, 7;
	setp.lt.u32 	%p30, %r410, 7;
	mov.b32 	%r619, 0;
	@%p30 bra 	$L__BB0_43;
	and.b32  	%r619, %r2, -8;
	mov.b32 	%r622, 0;
	mul.wide.s32 	%rd101, %r2, 8;
$L__BB0_42:
	.pragma "nounroll";
	mul.wide.u32 	%rd97, %r622, 8;
	add.s64 	%rd98, %rd52, %rd97;
	ld.f64 	%fd68, [%rd98+8];
	neg.f64 	%fd69, %fd68;
	ld.f64 	%fd70, [%rd52];
	div.rn.f64 	%fd71, %fd69, %fd70;
	mul.lo.s32 	%r412, %r622, %r2;
	mul.wide.s32 	%rd99, %r412, 8;
	add.s64 	%rd100, %rd503, %rd99;
	st.f64 	[%rd100], %fd71;
	ld.f64 	%fd72, [%rd98+16];
	neg.f64 	%fd73, %fd72;
	ld.f64 	%fd74, [%rd52];
	div.rn.f64 	%fd75, %fd73, %fd74;
	add.s64 	%rd102, %rd100, %rd101;
	st.f64 	[%rd102], %fd75;
	ld.f64 	%fd76, [%rd98+24];
	neg.f64 	%fd77, %fd76;
	ld.f64 	%fd78, [%rd52];
	div.rn.f64 	%fd79, %fd77, %fd78;
	add.s64 	%rd103, %rd102, %rd101;
	st.f64 	[%rd103], %fd79;
	ld.f64 	%fd80, [%rd98+32];
	neg.f64 	%fd81, %fd80;
	ld.f64 	%fd82, [%rd52];
	div.rn.f64 	%fd83, %fd81, %fd82;
	add.s64 	%rd104, %rd103, %rd101;
	st.f64 	[%rd104], %fd83;
	ld.f64 	%fd84, [%rd98+40];
	neg.f64 	%fd85, %fd84;
	ld.f64 	%fd86, [%rd52];
	div.rn.f64 	%fd87, %fd85, %fd86;
	add.s64 	%rd105, %rd104, %rd101;
	st.f64 	[%rd105], %fd87;
	ld.f64 	%fd88, [%rd98+48];
	neg.f64 	%fd89, %fd88;
	ld.f64 	%fd90, [%rd52];
	div.rn.f64 	%fd91, %fd89, %fd90;
	add.s64 	%rd106, %rd105, %rd101;
	st.f64 	[%rd106], %fd91;
	ld.f64 	%fd92, [%rd98+56];
	neg.f64 	%fd93, %fd92;
	ld.f64 	%fd94, [%rd52];
	div.rn.f64 	%fd95, %fd93, %fd94;
	add.s64 	%rd107, %rd106, %rd101;
	st.f64 	[%rd107], %fd95;
	add.s32 	%r622, %r622, 8;
	ld.f64 	%fd96, [%rd98+64];
	neg.f64 	%fd97, %fd96;
	ld.f64 	%fd98, [%rd52];
	div.rn.f64 	%fd99, %fd97, %fd98;
	add.s64 	%rd108, %rd107, %rd101;
	st.f64 	[%rd108], %fd99;
	setp.eq.s32 	%p31, %r622, %r619;
	@%p31 bra 	$L__BB0_43;
	bra.uni 	$L__BB0_42;
$L__BB0_43:
	setp.eq.s32 	%p32, %r44, 0;
	@%p32 bra 	$L__BB0_51;
	and.b32  	%r49, %r2, 3;
	setp.lt.u32 	%p33, %r44, 4;
	@%p33 bra 	$L__BB0_46;
	mul.wide.u32 	%rd109, %r619, 8;
	add.s64 	%rd110, %rd52, %rd109;
	ld.f64 	%fd100, [%rd110+8];
	neg.f64 	%fd101, %fd100;
	ld.f64 	%fd102, [%rd52];
	div.rn.f64 	%fd103, %fd101, %fd102;
	mul.lo.s32 	%r413, %r619, %r2;
	mul.wide.s32 	%rd111, %r413, 8;
	add.s64 	%rd112, %rd503, %rd111;
	st.f64 	[%rd112], %fd103;
	ld.f64 	%fd104, [%rd110+16];
	neg.f64 	%fd105, %fd104;
	ld.f64 	%fd106, [%rd52];
	div.rn.f64 	%fd107, %fd105, %fd106;
	mul.wide.s32 	%rd113, %r2, 8;
	add.s64 	%rd114, %rd112, %rd113;
	st.f64 	[%rd114], %fd107;
	ld.f64 	%fd108, [%rd110+24];
	neg.f64 	%fd109, %fd108;
	ld.f64 	%fd110, [%rd52];
	div.rn.f64 	%fd111, %fd109, %fd110;
	add.s64 	%rd115, %rd114, %rd113;
	st.f64 	[%rd115], %fd111;
	add.s32 	%r619, %r619, 4;
	ld.f64 	%fd112, [%rd110+32];
	neg.f64 	%fd113, %fd112;
	ld.f64 	%fd114, [%rd52];
	div.rn.f64 	%fd115, %fd113, %fd114;
	add.s64 	%rd116, %rd115, %rd113;
	st.f64 	[%rd116], %fd115;
$L__BB0_46:
	setp.eq.s32 	%p34, %r49, 0;
	@%p34 bra 	$L__BB0_51;
	setp.eq.s32 	%p35, %r49, 1;
	@%p35 bra 	$L__BB0_49;
	mul.wide.u32 	%rd117, %r619, 8;
	add.s64 	%rd118, %rd52, %rd117;
	ld.f64 	%fd116, [%rd118+8];
	neg.f64 	%fd117, %fd116;
	ld.f64 	%fd118, [%rd52];
	div.rn.f64 	%fd119, %fd117, %fd118;
	mul.lo.s32 	%r414, %r619, %r2;
	mul.wide.s32 	%rd119, %r414, 8;
	add.s64 	%rd120, %rd503, %rd119;
	st.f64 	[%rd120], %fd119;
	add.s32 	%r619, %r619, 2;
	ld.f64 	%fd120, [%rd118+16];
	neg.f64 	%fd121, %fd120;
	ld.f64 	%fd122, [%rd52];
	div.rn.f64 	%fd123, %fd121, %fd122;
	mul.wide.s32 	%rd121, %r2, 8;
	add.s64 	%rd122, %rd120, %rd121;
	st.f64 	[%rd122], %fd123;
$L__BB0_49:
	and.b32  	%r415, %r2, 1;
	setp.eq.b32 	%p36, %r415, 1;
	not.pred 	%p37, %p36;
	@%p37 bra 	$L__BB0_51;
	mul.wide.u32 	%rd123, %r619, 8;
	add.s64 	%rd124, %rd52, %rd123;
	ld.f64 	%fd124, [%rd124+8];
	neg.f64 	%fd125, %fd124;
	ld.f64 	%fd126, [%rd52];
	div.rn.f64 	%fd127, %fd125, %fd126;
	mul.lo.s32 	%r416, %r619, %r2;
	mul.wide.s32 	%rd125, %r416, 8;
	add.s64 	%rd126, %rd503, %rd125;
	st.f64 	[%rd126], %fd127;
$L__BB0_51:
	add.s32 	%r54, %r388, -2;
	setp.lt.s32 	%p38, %r388, 3;
	@%p38 bra 	$L__BB0_63;
	add.s32 	%r418, %r388, -3;
	and.b32  	%r55, %r54, 7;
	setp.lt.u32 	%p39, %r418, 7;
	mov.b32 	%r623, 0;
	@%p39 bra 	$L__BB0_55;
	and.b32  	%r623, %r54, -8;
	mov.b32 	%r716, 0;
	mul.wide.u32 	%rd130, %r388, 8;
$L__BB0_54:
	.pragma "nounroll";
	mad.lo.s32 	%r420, %r716, %r2, %r716;
	add.s32 	%r421, %r420, 1;
	mul.wide.s32 	%rd127, %r421, 8;
	add.s64 	%rd128, %rd503, %rd127;
	mov.b64 	%rd129, 4607182418800017408;
	st.u64 	[%rd128], %rd129;
	add.s64 	%rd131, %rd128, %rd130;
	st.u64 	[%rd131], %rd129;
	add.s64 	%rd132, %rd131, %rd130;
	st.u64 	[%rd132], %rd129;
	add.s64 	%rd133, %rd132, %rd130;
	st.u64 	[%rd133], %rd129;
	add.s64 	%rd134, %rd133, %rd130;
	st.u64 	[%rd134], %rd129;
	add.s64 	%rd135, %rd134, %rd130;
	st.u64 	[%rd135], %rd129;
	add.s64 	%rd136, %rd135, %rd130;
	st.u64 	[%rd136], %rd129;
	add.s32 	%r716, %r716, 8;
	add.s64 	%rd137, %rd136, %rd130;
	st.u64 	[%rd137], %rd129;
	setp.eq.s32 	%p40, %r716, %r623;
	@%p40 bra 	$L__BB0_55;
	bra.uni 	$L__BB0_54;
$L__BB0_55:
	setp.eq.s32 	%p41, %r55, 0;
	@%p41 bra 	$L__BB0_63;
	and.b32  	%r60, %r54, 3;
	setp.lt.u32 	%p42, %r55, 4;
	@%p42 bra 	$L__BB0_58;
	mul.lo.s32 	%r422, %r623, %r2;
	add.s32 	%r423, %r623, %r422;
	add.s32 	%r424, %r423, 1;
	mul.wide.s32 	%rd138, %r424, 8;
	add.s64 	%rd139, %rd503, %rd138;
	mov.b64 	%rd140, 4607182418800017408;
	st.u64 	[%rd139], %rd140;
	add.s32 	%r425, %r422, %r2;
	add.s32 	%r426, %r623, %r425;
	add.s32 	%r427, %r426, 2;
	mul.wide.s32 	%rd141, %r427, 8;
	add.s64 	%rd142, %rd503, %rd141;
	st.u64 	[%rd142], %rd140;
	mul.wide.u32 	%rd143, %r388, 8;
	add.s64 	%rd144, %rd142, %rd143;
	st.u64 	[%rd144], %rd140;
	add.s32 	%r623, %r623, 4;
	add.s64 	%rd145, %rd144, %rd143;
	st.u64 	[%rd145], %rd140;
$L__BB0_58:
	setp.eq.s32 	%p43, %r60, 0;
	@%p43 bra 	$L__BB0_63;
	setp.eq.s32 	%p44, %r60, 1;
	@%p44 bra 	$L__BB0_61;
	mul.lo.s32 	%r428, %r623, %r2;
	add.s32 	%r429, %r623, %r428;
	add.s32 	%r430, %r429, 1;
	mul.wide.s32 	%rd146, %r430, 8;
	add.s64 	%rd147, %rd503, %rd146;
	mov.b64 	%rd148, 4607182418800017408;
	st.u64 	[%rd147], %rd148;
	add.s32 	%r431, %r428, %r2;
	add.s32 	%r623, %r623, 2;
	add.s32 	%r432, %r623, %r431;
	mul.wide.s32 	%rd149, %r432, 8;
	add.s64 	%rd150, %rd503, %rd149;
	st.u64 	[%rd150], %rd148;
$L__BB0_61:
	and.b32  	%r433, %r388, 1;
	setp.eq.b32 	%p45, %r433, 1;
	not.pred 	%p46, %p45;
	@%p46 bra 	$L__BB0_63;
	mad.lo.s32 	%r434, %r623, %r2, %r623;
	add.s32 	%r435, %r434, 1;
	mul.wide.s32 	%rd151, %r435, 8;
	add.s64 	%rd152, %rd503, %rd151;
	mov.b64 	%rd153, 4607182418800017408;
	st.u64 	[%rd152], %rd153;
$L__BB0_63:
	ld.param.u32 	%r601, [_Z7QRDRootPdS_diii_param_3];
	setp.lt.s32 	%p47, %r601, 1;
	@%p47 bra 	$L__BB0_289;
	setp.lt.s32 	%p48, %r388, 2;
	mul.wide.s32 	%rd8, %r2, 8;
	@%p48 bra 	$L__BB0_268;
	max.u32 	%r443, %r3, 1;
	and.b32  	%r65, %r443, 5;
	add.s32 	%r444, %r388, 7;
	and.b32  	%r445, %r444, 7;
	add.s32 	%r66, %r445, -1;
	add.s32 	%r446, %r388, 3;
	and.b32  	%r447, %r446, 3;
	add.s32 	%r67, %r447, -1;
	add.s32 	%r448, %r388, 15;
	and.b32  	%r449, %r448, 15;
	add.s32 	%r68, %r449, -1;
	and.b32  	%r69, %r443, 13;
	and.b32  	%r70, %r443, -8;
	and.b32  	%r71, %r443, 1;
	and.b32  	%r72, %r2, 7;
	and.b32  	%r73, %r2, -8;
	and.b32  	%r74, %r444, 3;
	and.b32  	%r75, %r446, 1;
	and.b32  	%r76, %r2, 15;
	and.b32  	%r77, %r2, -16;
	and.b32  	%r78, %r448, 7;
	and.b32  	%r79, %r443, -16;
	neg.s32 	%r80, %r70;
	mov.b32 	%r626, 0;
$L__BB0_66:
	setp.eq.s32 	%p65, %r2, 0;
	{ // callseq 10, 0
	.param .b64 param0;
	st.param.b64 	[param0], %rd8;
	.param .b64 retval0;
	call.uni (retval0), 
	malloc, 
	(
	param0
	);
	ld.param.b64 	%rd181, [retval0];
	} // callseq 10
	{ // callseq 11, 0
	.param .b64 param0;
	st.param.b64 	[param0], %rd8;
	.param .b64 retval0;
	call.uni (retval0), 
	malloc, 
	(
	param0
	);
	ld.param.b64 	%rd182, [retval0];
	} // callseq 11
	@%p65 bra 	$L__BB0_67;
	bra.uni 	$L__BB0_260;
$L__BB0_67:
	setp.lt.u32 	%p71, %r54, 7;
	mov.b32 	%r712, 0;
	@%p71 bra 	$L__BB0_252;
	mov.b32 	%r628, 0;
	bra.uni 	$L__BB0_251;
$L__BB0_69:
	mov.b32 	%r629, 0;
$L__BB0_70:
	setp.lt.u32 	%p78, %r54, 15;
	mul.lo.s32 	%r87, %r629, %r2;
	mov.b32 	%r632, 0;
	@%p78 bra 	$L__BB0_73;
	mov.b32 	%r630, 0;
$L__BB0_72:
	.pragma "nounroll";
	add.s32 	%r457, %r630, %r87;
	mul.wide.s32 	%rd208, %r457, 8;
	add.s64 	%rd209, %rd503, %rd208;
	ld.f64 	%fd128, [%rd209];
	mul.wide.u32 	%rd210, %r630, 8;
	add.s64 	%rd211, %rd181, %rd210;
	st.f64 	[%rd211], %fd128;
	ld.f64 	%fd129, [%rd209+8];
	st.f64 	[%rd211+8], %fd129;
	ld.f64 	%fd130, [%rd209+16];
	st.f64 	[%rd211+16], %fd130;
	ld.f64 	%fd131, [%rd209+24];
	st.f64 	[%rd211+24], %fd131;
	ld.f64 	%fd132, [%rd209+32];
	st.f64 	[%rd211+32], %fd132;
	ld.f64 	%fd133, [%rd209+40];
	st.f64 	[%rd211+40], %fd133;
	ld.f64 	%fd134, [%rd209+48];
	st.f64 	[%rd211+48], %fd134;
	ld.f64 	%fd135, [%rd209+56];
	st.f64 	[%rd211+56], %fd135;
	ld.f64 	%fd136, [%rd209+64];
	st.f64 	[%rd211+64], %fd136;
	ld.f64 	%fd137, [%rd209+72];
	st.f64 	[%rd211+72], %fd137;
	ld.f64 	%fd138, [%rd209+80];
	st.f64 	[%rd211+80], %fd138;
	ld.f64 	%fd139, [%rd209+88];
	st.f64 	[%rd211+88], %fd139;
	ld.f64 	%fd140, [%rd209+96];
	st.f64 	[%rd211+96], %fd140;
	ld.f64 	%fd141, [%rd209+104];
	st.f64 	[%rd211+104], %fd141;
	ld.f64 	%fd142, [%rd209+112];
	st.f64 	[%rd211+112], %fd142;
	ld.f64 	%fd143, [%rd209+120];
	st.f64 	[%rd211+120], %fd143;
	add.s32 	%r630, %r630, 16;
	setp.ne.s32 	%p79, %r630, %r77;
	mov.u32 	%r632, %r77;
	@%p79 bra 	$L__BB0_72;
$L__BB0_73:
	setp.eq.s32 	%p80, %r76, 0;
	@%p80 bra 	$L__BB0_83;
	setp.lt.u32 	%p81, %r68, 7;
	@%p81 bra 	$L__BB0_76;
	add.s32 	%r458, %r632, %r87;
	mul.wide.s32 	%rd212, %r458, 8;
	add.s64 	%rd213, %rd503, %rd212;
	ld.f64 	%fd144, [%rd213];
	mul.wide.u32 	%rd214, %r632, 8;
	add.s64 	%rd215, %rd181, %rd214;
	st.f64 	[%rd215], %fd144;
	ld.f64 	%fd145, [%rd213+8];
	st.f64 	[%rd215+8], %fd145;
	ld.f64 	%fd146, [%rd213+16];
	st.f64 	[%rd215+16], %fd146;
	ld.f64 	%fd147, [%rd213+24];
	st.f64 	[%rd215+24], %fd147;
	ld.f64 	%fd148, [%rd213+32];
	st.f64 	[%rd215+32], %fd148;
	ld.f64 	%fd149, [%rd213+40];
	st.f64 	[%rd215+40], %fd149;
	ld.f64 	%fd150, [%rd213+48];
	st.f64 	[%rd215+48], %fd150;
	ld.f64 	%fd151, [%rd213+56];
	st.f64 	[%rd215+56], %fd151;
	add.s32 	%r632, %r632, 8;
$L__BB0_76:
	setp.eq.s32 	%p82, %r78, 0;
	@%p82 bra 	$L__BB0_83;
	setp.lt.u32 	%p83, %r66, 3;
	@%p83 bra 	$L__BB0_79;
	add.s32 	%r459, %r632, %r87;
	mul.wide.s32 	%rd216, %r459, 8;
	add.s64 	%rd217, %rd503, %rd216;
	ld.f64 	%fd152, [%rd217];
	mul.wide.u32 	%rd218, %r632, 8;
	add.s64 	%rd219, %rd181, %rd218;
	st.f64 	[%rd219], %fd152;
	ld.f64 	%fd153, [%rd217+8];
	st.f64 	[%rd219+8], %fd153;
	ld.f64 	%fd154, [%rd217+16];
	st.f64 	[%rd219+16], %fd154;
	ld.f64 	%fd155, [%rd217+24];
	st.f64 	[%rd219+24], %fd155;
	add.s32 	%r632, %r632, 4;
$L__BB0_79:
	setp.eq.s32 	%p84, %r74, 0;
	@%p84 bra 	$L__BB0_83;
	setp.eq.s32 	%p85, %r74, 1;
	add.s32 	%r460, %r632, %r87;
	mul.wide.s32 	%rd220, %r460, 8;
	add.s64 	%rd16, %rd503, %rd220;
	ld.f64 	%fd156, [%rd16];
	mul.wide.u32 	%rd221, %r632, 8;
	add.s64 	%rd17, %rd181, %rd221;
	st.f64 	[%rd17], %fd156;
	@%p85 bra 	$L__BB0_83;
	setp.eq.s32 	%p86, %r74, 2;
	ld.f64 	%fd157, [%rd16+8];
	st.f64 	[%rd17+8], %fd157;
	@%p86 bra 	$L__BB0_83;
	ld.f64 	%fd158, [%rd16+16];
	st.f64 	[%rd17+16], %fd158;
$L__BB0_83:
	setp.eq.s32 	%p87, %r629, 0;
	@%p87 bra 	$L__BB0_97;
	mov.u32 	%r634, %r629;
$L__BB0_85:
	mov.u32 	%r95, %r634;
	add.s32 	%r634, %r95, -1;
	cvt.s64.s32 	%rd222, %r87;
	cvt.s64.s32 	%rd223, %r95;
	add.s64 	%rd224, %rd223, %rd222;
	shl.b64 	%rd225, %rd224, 3;
	add.s64 	%rd18, %rd72, %rd225;
	mul.lo.s32 	%r97, %r634, %r2;
	mov.b32 	%r637, 0;
	@%p71 bra 	$L__BB0_88;
	mov.b32 	%r635, 0;
$L__BB0_87:
	.pragma "nounroll";
	ld.f64 	%fd159, [%rd18+-8];
	add.s32 	%r463, %r635, %r97;
	mul.wide.s32 	%rd226, %r463, 8;
	add.s64 	%rd227, %rd71, %rd226;
	ld.f64 	%fd160, [%rd227];
	mul.f64 	%fd161, %fd159, %fd160;
	mul.wide.u32 	%rd228, %r635, 8;
	add.s64 	%rd229, %rd181, %rd228;
	ld.f64 	%fd162, [%rd229];
	sub.f64 	%fd163, %fd162, %fd161;
	st.f64 	[%rd229], %fd163;
	ld.f64 	%fd164, [%rd18+-8];
	ld.f64 	%fd165, [%rd227+8];
	mul.f64 	%fd166, %fd164, %fd165;
	ld.f64 	%fd167, [%rd229+8];
	sub.f64 	%fd168, %fd167, %fd166;
	st.f64 	[%rd229+8], %fd168;
	ld.f64 	%fd169, [%rd18+-8];
	ld.f64 	%fd170, [%rd227+16];
	mul.f64 	%fd171, %fd169, %fd170;
	ld.f64 	%fd172, [%rd229+16];
	sub.f64 	%fd173, %fd172, %fd171;
	st.f64 	[%rd229+16], %fd173;
	ld.f64 	%fd174, [%rd18+-8];
	ld.f64 	%fd175, [%rd227+24];
	mul.f64 	%fd176, %fd174, %fd175;
	ld.f64 	%fd177, [%rd229+24];
	sub.f64 	%fd178, %fd177, %fd176;
	st.f64 	[%rd229+24], %fd178;
	ld.f64 	%fd179, [%rd18+-8];
	ld.f64 	%fd180, [%rd227+32];
	mul.f64 	%fd181, %fd179, %fd180;
	ld.f64 	%fd182, [%rd229+32];
	sub.f64 	%fd183, %fd182, %fd181;
	st.f64 	[%rd229+32], %fd183;
	ld.f64 	%fd184, [%rd18+-8];
	ld.f64 	%fd185, [%rd227+40];
	mul.f64 	%fd186, %fd184, %fd185;
	ld.f64 	%fd187, [%rd229+40];
	sub.f64 	%fd188, %fd187, %fd186;
	st.f64 	[%rd229+40], %fd188;
	ld.f64 	%fd189, [%rd18+-8];
	ld.f64 	%fd190, [%rd227+48];
	mul.f64 	%fd191, %fd189, %fd190;
	ld.f64 	%fd192, [%rd229+48];
	sub.f64 	%fd193, %fd192, %fd191;
	st.f64 	[%rd229+48], %fd193;
	ld.f64 	%fd194, [%rd18+-8];
	ld.f64 	%fd195, [%rd227+56];
	mul.f64 	%fd196, %fd194, %fd195;
	ld.f64 	%fd197, [%rd229+56];
	sub.f64 	%fd198, %fd197, %fd196;
	st.f64 	[%rd229+56], %fd198;
	add.s32 	%r635, %r635, 8;
	setp.ne.s32 	%p89, %r635, %r73;
	mov.u32 	%r637, %r73;
	@%p89 bra 	$L__BB0_87;
$L__BB0_88:
	@%p73 bra 	$L__BB0_96;
	setp.lt.u32 	%p91, %r66, 3;
	@%p91 bra 	$L__BB0_91;
	ld.f64 	%fd199, [%rd18+-8];
	add.s32 	%r464, %r637, %r97;
	mul.wide.s32 	%rd230, %r464, 8;
	add.s64 	%rd231, %rd71, %rd230;
	ld.f64 	%fd200, [%rd231];
	mul.f64 	%fd201, %fd199, %fd200;
	mul.wide.u32 	%rd232, %r637, 8;
	add.s64 	%rd233, %rd181, %rd232;
	ld.f64 	%fd202, [%rd233];
	sub.f64 	%fd203, %fd202, %fd201;
	st.f64 	[%rd233], %fd203;
	ld.f64 	%fd204, [%rd18+-8];
	ld.f64 	%fd205, [%rd231+8];
	mul.f64 	%fd206, %fd204, %fd205;
	ld.f64 	%fd207, [%rd233+8];
	sub.f64 	%fd208, %fd207, %fd206;
	st.f64 	[%rd233+8], %fd208;
	ld.f64 	%fd209, [%rd18+-8];
	ld.f64 	%fd210, [%rd231+16];
	mul.f64 	%fd211, %fd209, %fd210;
	ld.f64 	%fd212, [%rd233+16];
	sub.f64 	%fd213, %fd212, %fd211;
	st.f64 	[%rd233+16], %fd213;
	ld.f64 	%fd214, [%rd18+-8];
	ld.f64 	%fd215, [%rd231+24];
	mul.f64 	%fd216, %fd214, %fd215;
	ld.f64 	%fd217, [%rd233+24];
	sub.f64 	%fd218, %fd217, %fd216;
	st.f64 	[%rd233+24], %fd218;
	add.s32 	%r637, %r637, 4;
$L__BB0_91:
	setp.eq.s32 	%p92, %r74, 0;
	@%p92 bra 	$L__BB0_96;
	setp.eq.s32 	%p93, %r67, 0;
	@%p93 bra 	$L__BB0_94;
	ld.f64 	%fd219, [%rd18+-8];
	add.s32 	%r465, %r637, %r97;
	mul.wide.s32 	%rd234, %r465, 8;
	add.s64 	%rd235, %rd71, %rd234;
	ld.f64 	%fd220, [%rd235];
	mul.f64 	%fd221, %fd219, %fd220;
	mul.wide.u32 	%rd236, %r637, 8;
	add.s64 	%rd237, %rd181, %rd236;
	ld.f64 	%fd222, [%rd237];
	sub.f64 	%fd223, %fd222, %fd221;
	st.f64 	[%rd237], %fd223;
	ld.f64 	%fd224, [%rd18+-8];
	ld.f64 	%fd225, [%rd235+8];
	mul.f64 	%fd226, %fd224, %fd225;
	ld.f64 	%fd227, [%rd237+8];
	sub.f64 	%fd228, %fd227, %fd226;
	st.f64 	[%rd237+8], %fd228;
	add.s32 	%r637, %r637, 2;
$L__BB0_94:
	setp.eq.s32 	%p94, %r75, 0;
	@%p94 bra 	$L__BB0_96;
	ld.f64 	%fd229, [%rd18+-8];
	add.s32 	%r466, %r637, %r97;
	mul.wide.s32 	%rd238, %r466, 8;
	add.s64 	%rd239, %rd71, %rd238;
	ld.f64 	%fd230, [%rd239];
	mul.f64 	%fd231, %fd229, %fd230;
	mul.wide.u32 	%rd240, %r637, 8;
	add.s64 	%rd241, %rd181, %rd240;
	ld.f64 	%fd232, [%rd241];
	sub.f64 	%fd233, %fd232, %fd231;
	st.f64 	[%rd241], %fd233;
$L__BB0_96:
	setp.gt.s32 	%p95, %r95, 1;
	@%p95 bra 	$L__BB0_85;
$L__BB0_97:
	mov.f64 	%fd616, 0d0000000000000000;
	mov.b32 	%r641, 0;
	@%p78 bra 	$L__BB0_100;
	mov.f64 	%fd616, 0d0000000000000000;
	mov.b32 	%r639, 0;
$L__BB0_99:
	.pragma "nounroll";
	mul.wide.u32 	%rd242, %r639, 8;
	add.s64 	%rd243, %rd181, %rd242;
	ld.f64 	%fd237, [%rd243];
	fma.rn.f64 	%fd238, %fd237, %fd237, %fd616;
	ld.f64 	%fd239, [%rd243+8];
	fma.rn.f64 	%fd240, %fd239, %fd239, %fd238;
	ld.f64 	%fd241, [%rd243+16];
	fma.rn.f64 	%fd242, %fd241, %fd241, %fd240;
	ld.f64 	%fd243, [%rd243+24];
	fma.rn.f64 	%fd244, %fd243, %fd243, %fd242;
	ld.f64 	%fd245, [%rd243+32];
	fma.rn.f64 	%fd246, %fd245, %fd245, %fd244;
	ld.f64 	%fd247, [%rd243+40];
	fma.rn.f64 	%fd248, %fd247, %fd247, %fd246;
	ld.f64 	%fd249, [%rd243+48];
	fma.rn.f64 	%fd250, %fd249, %fd249, %fd248;
	ld.f64 	%fd251, [%rd243+56];
	fma.rn.f64 	%fd252, %fd251, %fd251, %fd250;
	ld.f64 	%fd253, [%rd243+64];
	fma.rn.f64 	%fd254, %fd253, %fd253, %fd252;
	ld.f64 	%fd255, [%rd243+72];
	fma.rn.f64 	%fd256, %fd255, %fd255, %fd254;
	ld.f64 	%fd257, [%rd243+80];
	fma.rn.f64 	%fd258, %fd257, %fd257, %fd256;
	ld.f64 	%fd259, [%rd243+88];
	fma.rn.f64 	%fd260, %fd259, %fd259, %fd258;
	ld.f64 	%fd261, [%rd243+96];
	fma.rn.f64 	%fd262, %fd261, %fd261, %fd260;
	ld.f64 	%fd263, [%rd243+104];
	fma.rn.f64 	%fd264, %fd263, %fd263, %fd262;
	ld.f64 	%fd265, [%rd243+112];
	fma.rn.f64 	%fd266, %fd265, %fd265, %fd264;
	ld.f64 	%fd267, [%rd243+120];
	fma.rn.f64 	%fd616, %fd267, %fd267, %fd266;
	add.s32 	%r639, %r639, 16;
	setp.ne.s32 	%p97, %r639, %r77;
	mov.u32 	%r641, %r77;
	@%p97 bra 	$L__BB0_99;
$L__BB0_100:
	@%p80 bra 	$L__BB0_110;
	setp.lt.u32 	%p99, %r68, 7;
	@%p99 bra 	$L__BB0_103;
	mul.wide.u32 	%rd244, %r641, 8;
	add.s64 	%rd245, %rd181, %rd244;
	ld.f64 	%fd269, [%rd245];
	fma.rn.f64 	%fd270, %fd269, %fd269, %fd616;
	ld.f64 	%fd271, [%rd245+8];
	fma.rn.f64 	%fd272, %fd271, %fd271, %fd270;
	ld.f64 	%fd273, [%rd245+16];
	fma.rn.f64 	%fd274, %fd273, %fd273, %fd272;
	ld.f64 	%fd275, [%rd245+24];
	fma.rn.f64 	%fd276, %fd275, %fd275, %fd274;
	ld.f64 	%fd277, [%rd245+32];
	fma.rn.f64 	%fd278, %fd277, %fd277, %fd276;
	ld.f64 	%fd279, [%rd245+40];
	fma.rn.f64 	%fd280, %fd279, %fd279, %fd278;
	ld.f64 	%fd281, [%rd245+48];
	fma.rn.f64 	%fd282, %fd281, %fd281, %fd280;
	ld.f64 	%fd283, [%rd245+56];
	fma.rn.f64 	%fd616, %fd283, %fd283, %fd282;
	add.s32 	%r641, %r641, 8;
$L__BB0_103:
	setp.eq.s32 	%p100, %r78, 0;
	@%p100 bra 	$L__BB0_110;
	setp.lt.u32 	%p101, %r66, 3;
	@%p101 bra 	$L__BB0_106;
	mul.wide.u32 	%rd246, %r641, 8;
	add.s64 	%rd247, %rd181, %rd246;
	ld.f64 	%fd285, [%rd247];
	fma.rn.f64 	%fd286, %fd285, %fd285, %fd616;
	ld.f64 	%fd287, [%rd247+8];
	fma.rn.f64 	%fd288, %fd287, %fd287, %fd286;
	ld.f64 	%fd289, [%rd247+16];
	fma.rn.f64 	%fd290, %fd289, %fd289, %fd288;
	ld.f64 	%fd291, [%rd247+24];
	fma.rn.f64 	%fd616, %fd291, %fd291, %fd290;
	add.s32 	%r641, %r641, 4;
$L__BB0_106:
	setp.eq.s32 	%p102, %r74, 0;
	@%p102 bra 	$L__BB0_110;
	setp.eq.s32 	%p103, %r74, 1;
	mul.wide.u32 	%rd248, %r641, 8;
	add.s64 	%rd19, %rd181, %rd248;
	ld.f64 	%fd292, [%rd19];
	fma.rn.f64 	%fd616, %fd292, %fd292, %fd616;
	@%p103 bra 	$L__BB0_110;
	setp.eq.s32 	%p104, %r74, 2;
	ld.f64 	%fd293, [%rd19+8];
	fma.rn.f64 	%fd616, %fd293, %fd293, %fd616;
	@%p104 bra 	$L__BB0_110;
	ld.f64 	%fd294, [%rd19+16];
	fma.rn.f64 	%fd616, %fd294, %fd294, %fd616;
$L__BB0_110:
	sqrt.rn.f64 	%fd15, %fd616;
	mov.b32 	%r645, 0;
	@%p71 bra 	$L__BB0_113;
	mov.b32 	%r643, 0;
$L__BB0_112:
	.pragma "nounroll";
	mul.wide.u32 	%rd249, %r643, 8;
	add.s64 	%rd250, %rd181, %rd249;
	ld.f64 	%fd295, [%rd250];
	div.rn.f64 	%fd296, %fd295, %fd15;
	add.s32 	%r471, %r643, %r87;
	mul.wide.s32 	%rd251, %r471, 8;
	add.s64 	%rd252, %rd71, %rd251;
	st.f64 	[%rd252], %fd296;
	ld.f64 	%fd297, [%rd250+8];
	div.rn.f64 	%fd298, %fd297, %fd15;
	st.f64 	[%rd252+8], %fd298;
	ld.f64 	%fd299, [%rd250+16];
	div.rn.f64 	%fd300, %fd299, %fd15;
	st.f64 	[%rd252+16], %fd300;
	ld.f64 	%fd301, [%rd250+24];
	div.rn.f64 	%fd302, %fd301, %fd15;
	st.f64 	[%rd252+24], %fd302;
	ld.f64 	%fd303, [%rd250+32];
	div.rn.f64 	%fd304, %fd303, %fd15;
	st.f64 	[%rd252+32], %fd304;
	ld.f64 	%fd305, [%rd250+40];
	div.rn.f64 	%fd306, %fd305, %fd15;
	st.f64 	[%rd252+40], %fd306;
	ld.f64 	%fd307, [%rd250+48];
	div.rn.f64 	%fd308, %fd307, %fd15;
	st.f64 	[%rd252+48], %fd308;
	ld.f64 	%fd309, [%rd250+56];
	div.rn.f64 	%fd310, %fd309, %fd15;
	st.f64 	[%rd252+56], %fd310;
	add.s32 	%r643, %r643, 8;
	setp.ne.s32 	%p106, %r643, %r73;
	mov.u32 	%r645, %r73;
	@%p106 bra 	$L__BB0_112;
$L__BB0_113:
	mov.u32 	%r647, %r629;
	@%p73 bra 	$L__BB0_121;
	setp.lt.u32 	%p108, %r66, 3;
	@%p108 bra 	$L__BB0_116;
	mul.wide.u32 	%rd253, %r645, 8;
	add.s64 	%rd254, %rd181, %rd253;
	ld.f64 	%fd311, [%rd254];
	div.rn.f64 	%fd312, %fd311, %fd15;
	add.s32 	%r472, %r645, %r87;
	mul.wide.s32 	%rd255, %r472, 8;
	add.s64 	%rd256, %rd71, %rd255;
	st.f64 	[%rd256], %fd312;
	ld.f64 	%fd313, [%rd254+8];
	div.rn.f64 	%fd314, %fd313, %fd15;
	st.f64 	[%rd256+8], %fd314;
	ld.f64 	%fd315, [%rd254+16];
	div.rn.f64 	%fd316, %fd315, %fd15;
	st.f64 	[%rd256+16], %fd316;
	ld.f64 	%fd317, [%rd254+24];
	div.rn.f64 	%fd318, %fd317, %fd15;
	st.f64 	[%rd256+24], %fd318;
	add.s32 	%r645, %r645, 4;
$L__BB0_116:
	setp.eq.s32 	%p109, %r74, 0;
	mov.u32 	%r647, %r629;
	@%p109 bra 	$L__BB0_121;
	setp.eq.s32 	%p110, %r67, 0;
	@%p110 bra 	$L__BB0_119;
	mul.wide.u32 	%rd257, %r645, 8;
	add.s64 	%rd258, %rd181, %rd257;
	ld.f64 	%fd319, [%rd258];
	div.rn.f64 	%fd320, %fd319, %fd15;
	add.s32 	%r473, %r645, %r87;
	mul.wide.s32 	%rd259, %r473, 8;
	add.s64 	%rd260, %rd71, %rd259;
	st.f64 	[%rd260], %fd320;
	ld.f64 	%fd321, [%rd258+8];
	div.rn.f64 	%fd322, %fd321, %fd15;
	st.f64 	[%rd260+8], %fd322;
	add.s32 	%r645, %r645, 2;
$L__BB0_119:
	setp.eq.s32 	%p111, %r75, 0;
	mov.u32 	%r647, %r629;
	@%p111 bra 	$L__BB0_121;
	mul.wide.u32 	%rd261, %r645, 8;
	add.s64 	%rd262, %rd181, %rd261;
	ld.f64 	%fd323, [%rd262];
	div.rn.f64 	%fd324, %fd323, %fd15;
	add.s32 	%r474, %r645, %r87;
	mul.wide.s32 	%rd263, %r474, 8;
	add.s64 	%rd264, %rd71, %rd263;
	st.f64 	[%rd264], %fd324;
	mov.u32 	%r647, %r629;
$L__BB0_121:
	mul.lo.s32 	%r120, %r647, %r2;
	mov.b32 	%r706, 0;
	@%p71 bra 	$L__BB0_124;
	mov.b32 	%r648, 0;
$L__BB0_123:
	.pragma "nounroll";
	add.s32 	%r477, %r648, %r120;
	mul.wide.s32 	%rd265, %r477, 8;
	add.s64 	%rd266, %rd503, %rd265;
	ld.f64 	%fd325, [%rd266];
	mul.wide.u32 	%rd267, %r648, 8;
	add.s64 	%rd268, %rd181, %rd267;
	st.f64 	[%rd268], %fd325;
	add.s32 	%r478, %r648, %r87;
	mul.wide.s32 	%rd269, %r478, 8;
	add.s64 	%rd270, %rd71, %rd269;
	ld.f64 	%fd326, [%rd270];
	add.s64 	%rd271, %rd182, %rd267;
	st.f64 	[%rd271], %fd326;
	ld.f64 	%fd327, [%rd266+8];
	st.f64 	[%rd268+8], %fd327;
	ld.f64 	%fd328, [%rd270+8];
	st.f64 	[%rd271+8], %fd328;
	ld.f64 	%fd329, [%rd266+16];
	st.f64 	[%rd268+16], %fd329;
	ld.f64 	%fd330, [%rd270+16];
	st.f64 	[%rd271+16], %fd330;
	ld.f64 	%fd331, [%rd266+24];
	st.f64 	[%rd268+24], %fd331;
	ld.f64 	%fd332, [%rd270+24];
	st.f64 	[%rd271+24], %fd332;
	ld.f64 	%fd333, [%rd266+32];
	st.f64 	[%rd268+32], %fd333;
	ld.f64 	%fd334, [%rd270+32];
	st.f64 	[%rd271+32], %fd334;
	ld.f64 	%fd335, [%rd266+40];
	st.f64 	[%rd268+40], %fd335;
	ld.f64 	%fd336, [%rd270+40];
	st.f64 	[%rd271+40], %fd336;
	ld.f64 	%fd337, [%rd266+48];
	st.f64 	[%rd268+48], %fd337;
	ld.f64 	%fd338, [%rd270+48];
	st.f64 	[%rd271+48], %fd338;
	ld.f64 	%fd339, [%rd266+56];
	st.f64 	[%rd268+56], %fd339;
	ld.f64 	%fd340, [%rd270+56];
	st.f64 	[%rd271+56], %fd340;
	add.s32 	%r648, %r648, 8;
	setp.eq.s32 	%p113, %r648, %r73;
	mov.u32 	%r706, %r73;
	@%p113 bra 	$L__BB0_124;
	bra.uni 	$L__BB0_123;
$L__BB0_124:
	@%p73 bra 	$L__BB0_132;
	setp.lt.u32 	%p115, %r66, 3;
	@%p115 bra 	$L__BB0_127;
	add.s32 	%r479, %r706, %r120;
	mul.wide.s32 	%rd272, %r479, 8;
	add.s64 	%rd273, %rd503, %rd272;
	ld.f64 	%fd341, [%rd273];
	mul.wide.u32 	%rd274, %r706, 8;
	add.s64 	%rd275, %rd181, %rd274;
	st.f64 	[%rd275], %fd341;
	add.s32 	%r480, %r706, %r87;
	mul.wide.s32 	%rd276, %r480, 8;
	add.s64 	%rd277, %rd71, %rd276;
	ld.f64 	%fd342, [%rd277];
	add.s64 	%rd278, %rd182, %rd274;
	st.f64 	[%rd278], %fd342;
	ld.f64 	%fd343, [%rd273+8];
	st.f64 	[%rd275+8], %fd343;
	ld.f64 	%fd344, [%rd277+8];
	st.f64 	[%rd278+8], %fd344;
	ld.f64 	%fd345, [%rd273+16];
	st.f64 	[%rd275+16], %fd345;
	ld.f64 	%fd346, [%rd277+16];
	st.f64 	[%rd278+16], %fd346;
	ld.f64 	%fd347, [%rd273+24];
	st.f64 	[%rd275+24], %fd347;
	ld.f64 	%fd348, [%rd277+24];
	st.f64 	[%rd278+24], %fd348;
	add.s32 	%r706, %r706, 4;
$L__BB0_127:
	setp.eq.s32 	%p116, %r74, 0;
	@%p116 bra 	$L__BB0_132;
	setp.eq.s32 	%p117, %r67, 0;
	@%p117 bra 	$L__BB0_130;
	add.s32 	%r481, %r706, %r120;
	mul.wide.s32 	%rd279, %r481, 8;
	add.s64 	%rd280, %rd503, %rd279;
	ld.f64 	%fd349, [%rd280];
	mul.wide.u32 	%rd281, %r706, 8;
	add.s64 	%rd282, %rd181, %rd281;
	st.f64 	[%rd282], %fd349;
	add.s32 	%r482, %r706, %r87;
	mul.wide.s32 	%rd283, %r482, 8;
	add.s64 	%rd284, %rd71, %rd283;
	ld.f64 	%fd350, [%rd284];
	add.s64 	%rd285, %rd182, %rd281;
	st.f64 	[%rd285], %fd350;
	ld.f64 	%fd351, [%rd280+8];
	st.f64 	[%rd282+8], %fd351;
	ld.f64 	%fd352, [%rd284+8];
	st.f64 	[%rd285+8], %fd352;
	add.s32 	%r706, %r706, 2;
$L__BB0_130:
	setp.eq.s32 	%p118, %r75, 0;
	@%p118 bra 	$L__BB0_132;
	add.s32 	%r483, %r706, %r120;
	mul.wide.s32 	%rd286, %r483, 8;
	add.s64 	%rd287, %rd503, %rd286;
	ld.f64 	%fd353, [%rd287];
	mul.wide.u32 	%rd288, %r706, 8;
	add.s64 	%rd289, %rd181, %rd288;
	st.f64 	[%rd289], %fd353;
	add.s32 	%r484, %r706, %r87;
	mul.wide.s32 	%rd290, %r484, 8;
	add.s64 	%rd291, %rd71, %rd290;
	ld.f64 	%fd354, [%rd291];
	add.s64 	%rd292, %rd182, %rd288;
	st.f64 	[%rd292], %fd354;
$L__BB0_132:
	mov.f64 	%fd624, 0d0000000000000000;
	mov.b32 	%r651, 0;
	@%p78 bra 	$L__BB0_135;
	mov.f64 	%fd624, 0d0000000000000000;
	mov.b32 	%r649, 0;
$L__BB0_134:
	.pragma "nounroll";
	mul.wide.u32 	%rd293, %r649, 8;
	add.s64 	%rd294, %rd181, %rd293;
	ld.f64 	%fd358, [%rd294];
	add.s64 	%rd295, %rd182, %rd293;
	ld.f64 	%fd359, [%rd295];
	fma.rn.f64 	%fd360, %fd358, %fd359, %fd624;
	ld.f64 	%fd361, [%rd294+8];
	ld.f64 	%fd362, [%rd295+8];
	fma.rn.f64 	%fd363, %fd361, %fd362, %fd360;
	ld.f64 	%fd364, [%rd294+16];
	ld.f64 	%fd365, [%rd295+16];
	fma.rn.f64 	%fd366, %fd364, %fd365, %fd363;
	ld.f64 	%fd367, [%rd294+24];
	ld.f64 	%fd368, [%rd295+24];
	fma.rn.f64 	%fd369, %fd367, %fd368, %fd366;
	ld.f64 	%fd370, [%rd294+32];
	ld.f64 	%fd371, [%rd295+32];
	fma.rn.f64 	%fd372, %fd370, %fd371, %fd369;
	ld.f64 	%fd373, [%rd294+40];
	ld.f64 	%fd374, [%rd295+40];
	fma.rn.f64 	%fd375, %fd373, %fd374, %fd372;
	ld.f64 	%fd376, [%rd294+48];
	ld.f64 	%fd377, [%rd295+48];
	fma.rn.f64 	%fd378, %fd376, %fd377, %fd375;
	ld.f64 	%fd379, [%rd294+56];
	ld.f64 	%fd380, [%rd295+56];
	fma.rn.f64 	%fd381, %fd379, %fd380, %fd378;
	ld.f64 	%fd382, [%rd294+64];
	ld.f64 	%fd383, [%rd295+64];
	fma.rn.f64 	%fd384, %fd382, %fd383, %fd381;
	ld.f64 	%fd385, [%rd294+72];
	ld.f64 	%fd386, [%rd295+72];
	fma.rn.f64 	%fd387, %fd385, %fd386, %fd384;
	ld.f64 	%fd388, [%rd294+80];
	ld.f64 	%fd389, [%rd295+80];
	fma.rn.f64 	%fd390, %fd388, %fd389, %fd387;
	ld.f64 	%fd391, [%rd294+88];
	ld.f64 	%fd392, [%rd295+88];
	fma.rn.f64 	%fd393, %fd391, %fd392, %fd390;
	ld.f64 	%fd394, [%rd294+96];
	ld.f64 	%fd395, [%rd295+96];
	fma.rn.f64 	%fd396, %fd394, %fd395, %fd393;
	ld.f64 	%fd397, [%rd294+104];
	ld.f64 	%fd398, [%rd295+104];
	fma.rn.f64 	%fd399, %fd397, %fd398, %fd396;
	ld.f64 	%fd400, [%rd294+112];
	ld.f64 	%fd401, [%rd295+112];
	fma.rn.f64 	%fd402, %fd400, %fd401, %fd399;
	ld.f64 	%fd403, [%rd294+120];
	ld.f64 	%fd404, [%rd295+120];
	fma.rn.f64 	%fd624, %fd403, %fd404, %fd402;
	add.s32 	%r649, %r649, 16;
	setp.ne.s32 	%p120, %r649, %r77;
	mov.u32 	%r651, %r77;
	@%p120 bra 	$L__BB0_134;
$L__BB0_135:
	@%p80 bra 	$L__BB0_145;
	setp.lt.u32 	%p122, %r68, 7;
	@%p122 bra 	$L__BB0_138;
	mul.wide.u32 	%rd296, %r651, 8;
	add.s64 	%rd297, %rd181, %rd296;
	ld.f64 	%fd406, [%rd297];
	add.s64 	%rd298, %rd182, %rd296;
	ld.f64 	%fd407, [%rd298];
	fma.rn.f64 	%fd408, %fd406, %fd407, %fd624;
	ld.f64 	%fd409, [%rd297+8];
	ld.f64 	%fd410, [%rd298+8];
	fma.rn.f64 	%fd411, %fd409, %fd410, %fd408;
	ld.f64 	%fd412, [%rd297+16];
	ld.f64 	%fd413, [%rd298+16];
	fma.rn.f64 	%fd414, %fd412, %fd413, %fd411;
	ld.f64 	%fd415, [%rd297+24];
	ld.f64 	%fd416, [%rd298+24];
	fma.rn.f64 	%fd417, %fd415, %fd416, %fd414;
	ld.f64 	%fd418, [%rd297+32];
	ld.f64 	%fd419, [%rd298+32];
	fma.rn.f64 	%fd420, %fd418, %fd419, %fd417;
	ld.f64 	%fd421, [%rd297+40];
	ld.f64 	%fd422, [%rd298+40];
	fma.rn.f64 	%fd423, %fd421, %fd422, %fd420;
	ld.f64 	%fd424, [%rd297+48];
	ld.f64 	%fd425, [%rd298+48];
	fma.rn.f64 	%fd426, %fd424, %fd425, %fd423;
	ld.f64 	%fd427, [%rd297+56];
	ld.f64 	%fd428, [%rd298+56];
	fma.rn.f64 	%fd624, %fd427, %fd428, %fd426;
	add.s32 	%r651, %r651, 8;
$L__BB0_138:
	setp.eq.s32 	%p123, %r78, 0;
	@%p123 bra 	$L__BB0_145;
	setp.lt.u32 	%p124, %r66, 3;
	@%p124 bra 	$L__BB0_141;
	mul.wide.u32 	%rd299, %r651, 8;
	add.s64 	%rd300, %rd181, %rd299;
	ld.f64 	%fd430, [%rd300];
	add.s64 	%rd301, %rd182, %rd299;
	ld.f64 	%fd431, [%rd301];
	fma.rn.f64 	%fd432, %fd430, %fd431, %fd624;
	ld.f64 	%fd433, [%rd300+8];
	ld.f64 	%fd434, [%rd301+8];
	fma.rn.f64 	%fd435, %fd433, %fd434, %fd432;
	ld.f64 	%fd436, [%rd300+16];
	ld.f64 	%fd437, [%rd301+16];
	fma.rn.f64 	%fd438, %fd436, %fd437, %fd435;
	ld.f64 	%fd439, [%rd300+24];
	ld.f64 	%fd440, [%rd301+24];
	fma.rn.f64 	%fd624, %fd439, %fd440, %fd438;
	add.s32 	%r651, %r651, 4;
$L__BB0_141:
	setp.eq.s32 	%p125, %r74, 0;
	@%p125 bra 	$L__BB0_145;
	setp.eq.s32 	%p126, %r74, 1;
	mul.wide.u32 	%rd302, %r651, 8;
	add.s64 	%rd20, %rd181, %rd302;
	ld.f64 	%fd441, [%rd20];
	add.s64 	%rd21, %rd182, %rd302;
	ld.f64 	%fd442, [%rd21];
	fma.rn.f64 	%fd624, %fd441, %fd442, %fd624;
	@%p126 bra 	$L__BB0_145;
	setp.eq.s32 	%p127, %r74, 2;
	ld.f64 	%fd443, [%rd20+8];
	ld.f64 	%fd444, [%rd21+8];
	fma.rn.f64 	%fd624, %fd443, %fd444, %fd624;
	@%p127 bra 	$L__BB0_145;
	ld.f64 	%fd445, [%rd20+16];
	ld.f64 	%fd446, [%rd21+16];
	fma.rn.f64 	%fd624, %fd445, %fd446, %fd624;
$L__BB0_145:
	add.s32 	%r487, %r120, %r629;
	mul.wide.s32 	%rd303, %r487, 8;
	add.s64 	%rd304, %rd72, %rd303;
	st.f64 	[%rd304], %fd624;
	add.s32 	%r647, %r647, 1;
	setp.eq.s32 	%p128, %r647, %r2;
	@%p128 bra 	$L__BB0_146;
	bra.uni 	$L__BB0_121;
$L__BB0_146:
	add.s32 	%r629, %r629, 1;
	setp.eq.s32 	%p129, %r629, %r2;
	@%p129 bra 	$L__BB0_147;
	bra.uni 	$L__BB0_70;
$L__BB0_147:
	setp.lt.u32 	%p130, %r3, 16;
	{ // callseq 12, 0
	.param .b64 param0;
	st.param.b64 	[param0], %rd181;
	call.uni 
	free, 
	(
	param0
	);
	} // callseq 12
	{ // callseq 13, 0
	.param .b64 param0;
	st.param.b64 	[param0], %rd182;
	call.uni 
	free, 
	(
	param0
	);
	} // callseq 13
	{ // callseq 14, 0
	.param .b64 param0;
	st.param.b64 	[param0], %rd3;
	.param .b64 retval0;
	call.uni (retval0), 
	malloc, 
	(
	param0
	);
	ld.param.b64 	%rd503, [retval0];
	} // callseq 14
	mov.b32 	%r709, 0;
	@%p130 bra 	$L__BB0_150;
	mov.b32 	%r653, 0;
$L__BB0_149:
	.pragma "nounroll";
	mul.wide.u32 	%rd307, %r653, 8;
	add.s64 	%rd308, %rd503, %rd307;
	mov.b64 	%rd309, 0;
	st.u64 	[%rd308], %rd309;
	st.u64 	[%rd308+8], %rd309;
	st.u64 	[%rd308+16], %rd309;
	st.u64 	[%rd308+24], %rd309;
	st.u64 	[%rd308+32], %rd309;
	st.u64 	[%rd308+40], %rd309;
	st.u64 	[%rd308+48], %rd309;
	st.u64 	[%rd308+56], %rd309;
	st.u64 	[%rd308+64], %rd309;
	st.u64 	[%rd308+72], %rd309;
	st.u64 	[%rd308+80], %rd309;
	st.u64 	[%rd308+88], %rd309;
	st.u64 	[%rd308+96], %rd309;
	st.u64 	[%rd308+104], %rd309;
	st.u64 	[%rd308+112], %rd309;
	st.u64 	[%rd308+120], %rd309;
	add.s32 	%r653, %r653, 16;
	setp.eq.s32 	%p131, %r653, %r79;
	mov.u32 	%r709, %r79;
	@%p131 bra 	$L__BB0_150;
	bra.uni 	$L__BB0_149;
$L__BB0_150:
	setp.eq.s32 	%p132, %r69, 0;
	@%p132 bra 	$L__BB0_151;
	bra.uni 	$L__BB0_244;
$L__BB0_151:
	mov.b32 	%r654, 0;
$L__BB0_152:
	mul.lo.s32 	%r134, %r654, %r2;
	mov.b32 	%r655, 0;
$L__BB0_153:
	add.s32 	%r495, %r655, %r134;
	mul.wide.s32 	%rd319, %r495, 8;
	add.s64 	%rd23, %rd503, %rd319;
	ld.f64 	%fd626, [%rd23];
	mov.b32 	%r658, 0;
	@%p71 bra 	$L__BB0_156;
	mov.b32 	%r656, 0;
$L__BB0_155:
	.pragma "nounroll";
	mad.lo.s32 	%r497, %r656, %r2, %r655;
	mul.wide.s32 	%rd320, %r497, 8;
	add.s64 	%rd321, %rd72, %rd320;
	ld.f64 	%fd447, [%rd321];
	add.s32 	%r498, %r656, %r134;
	mul.wide.s32 	%rd322, %r498, 8;
	add.s64 	%rd323, %rd71, %rd322;
	ld.f64 	%fd448, [%rd323];
	fma.rn.f64 	%fd449, %fd447, %fd448, %fd626;
	st.f64 	[%rd23], %fd449;
	add.s64 	%rd324, %rd321, %rd8;
	ld.f64 	%fd450, [%rd324];
	ld.f64 	%fd451, [%rd323+8];
	fma.rn.f64 	%fd452, %fd450, %fd451, %fd449;
	st.f64 	[%rd23], %fd452;
	add.s64 	%rd325, %rd324, %rd8;
	ld.f64 	%fd453, [%rd325];
	ld.f64 	%fd454, [%rd323+16];
	fma.rn.f64 	%fd455, %fd453, %fd454, %fd452;
	st.f64 	[%rd23], %fd455;
	add.s64 	%rd326, %rd325, %rd8;
	ld.f64 	%fd456, [%rd326];
	ld.f64 	%fd457, [%rd323+24];
	fma.rn.f64 	%fd458, %fd456, %fd457, %fd455;
	st.f64 	[%rd23], %fd458;
	add.s64 	%rd327, %rd326, %rd8;
	ld.f64 	%fd459, [%rd327];
	ld.f64 	%fd460, [%rd323+32];
	fma.rn.f64 	%fd461, %fd459, %fd460, %fd458;
	st.f64 	[%rd23], %fd461;
	add.s64 	%rd328, %rd327, %rd8;
	ld.f64 	%fd462, [%rd328];
	ld.f64 	%fd463, [%rd323+40];
	fma.rn.f64 	%fd464, %fd462, %fd463, %fd461;
	st.f64 	[%rd23], %fd464;
	add.s64 	%rd329, %rd328, %rd8;
	ld.f64 	%fd465, [%rd329];
	ld.f64 	%fd466, [%rd323+48];
	fma.rn.f64 	%fd467, %fd465, %fd466, %fd464;
	st.f64 	[%rd23], %fd467;
	add.s64 	%rd330, %rd329, %rd8;
	ld.f64 	%fd468, [%rd330];
	ld.f64 	%fd469, [%rd323+56];
	fma.rn.f64 	%fd626, %fd468, %fd469, %fd467;
	st.f64 	[%rd23], %fd626;
	add.s32 	%r656, %r656, 8;
	setp.ne.s32 	%p138, %r656, %r73;
	mov.u32 	%r658, %r73;
	@%p138 bra 	$L__BB0_155;
$L__BB0_156:
	@%p73 bra 	$L__BB0_164;
	setp.lt.u32 	%p140, %r66, 3;
	@%p140 bra 	$L__BB0_159;
	mad.lo.s32 	%r499, %r658, %r2, %r655;
	mul.wide.s32 	%rd331, %r499, 8;
	add.s64 	%rd332, %rd72, %rd331;
	ld.f64 	%fd470, [%rd332];
	add.s32 	%r500, %r658, %r134;
	mul.wide.s32 	%rd333, %r500, 8;
	add.s64 	%rd334, %rd71, %rd333;
	ld.f64 	%fd471, [%rd334];
	fma.rn.f64 	%fd472, %fd470, %fd471, %fd626;
	st.f64 	[%rd23], %fd472;
	add.s64 	%rd335, %rd332, %rd8;
	ld.f64 	%fd473, [%rd335];
	ld.f64 	%fd474, [%rd334+8];
	fma.rn.f64 	%fd475, %fd473, %fd474, %fd472;
	st.f64 	[%rd23], %fd475;
	add.s64 	%rd336, %rd335, %rd8;
	ld.f64 	%fd476, [%rd336];
	ld.f64 	%fd477, [%rd334+16];
	fma.rn.f64 	%fd478, %fd476, %fd477, %fd475;
	st.f64 	[%rd23], %fd478;
	add.s64 	%rd337, %rd336, %rd8;
	ld.f64 	%fd479, [%rd337];
	ld.f64 	%fd480, [%rd334+24];
	fma.rn.f64 	%fd626, %fd479, %fd480, %fd478;
	st.f64 	[%rd23], %fd626;
	add.s32 	%r658, %r658, 4;
$L__BB0_159:
	setp.eq.s32 	%p141, %r74, 0;
	@%p141 bra 	$L__BB0_164;
	setp.eq.s32 	%p142, %r67, 0;
	@%p142 bra 	$L__BB0_162;
	mad.lo.s32 	%r501, %r658, %r2, %r655;
	mul.wide.s32 	%rd338, %r501, 8;
	add.s64 	%rd339, %rd72, %rd338;
	ld.f64 	%fd481, [%rd339];
	add.s32 	%r502, %r658, %r134;
	mul.wide.s32 	%rd340, %r502, 8;
	add.s64 	%rd341, %rd71, %rd340;
	ld.f64 	%fd482, [%rd341];
	fma.rn.f64 	%fd483, %fd481, %fd482, %fd626;
	st.f64 	[%rd23], %fd483;
	add.s64 	%rd342, %rd339, %rd8;
	ld.f64 	%fd484, [%rd342];
	ld.f64 	%fd485, [%rd341+8];
	fma.rn.f64 	%fd626, %fd484, %fd485, %fd483;
	st.f64 	[%rd23], %fd626;
	add.s32 	%r658, %r658, 2;
$L__BB0_162:
	setp.eq.s32 	%p143, %r75, 0;
	@%p143 bra 	$L__BB0_164;
	mad.lo.s32 	%r503, %r658, %r2, %r655;
	mul.wide.s32 	%rd343, %r503, 8;
	add.s64 	%rd344, %rd72, %rd343;
	ld.f64 	%fd486, [%rd344];
	add.s32 	%r504, %r658, %r134;
	mul.wide.s32 	%rd345, %r504, 8;
	add.s64 	%rd346, %rd71, %rd345;
	ld.f64 	%fd487, [%rd346];
	fma.rn.f64 	%fd488, %fd486, %fd487, %fd626;
	st.f64 	[%rd23], %fd488;
$L__BB0_164:
	add.s32 	%r655, %r655, 1;
	setp.ne.s32 	%p144, %r655, %r2;
	@%p144 bra 	$L__BB0_153;
	add.s32 	%r654, %r654, 1;
	setp.ne.s32 	%p145, %r654, %r2;
	@%p145 bra 	$L__BB0_152;
	mov.b32 	%r660, 0;
	mov.u32 	%r704, %r660;
$L__BB0_167:
	mul.lo.s32 	%r147, %r660, %r2;
	mov.b32 	%r692, 0;
	@%p78 bra 	$L__BB0_202;
	mov.b32 	%r662, 0;
$L__BB0_169:
	.pragma "nounroll";
	setp.le.u32 	%p147, %r662, %r660;
	add.s32 	%r510, %r662, %r147;
	mul.wide.s32 	%rd347, %r510, 8;
	add.s64 	%rd24, %rd503, %rd347;
	mov.b32 	%r664, 0;
	@%p147 bra 	$L__BB0_171;
	ld.f64 	%fd489, [%rd24];
	abs.f64 	%fd490, %fd489;
	setp.gt.f64 	%p148, %fd490, %fd38;
	selp.u32 	%r664, 1, 0, %p148;
$L__BB0_171:
	add.s32 	%r152, %r664, %r704;
	setp.lt.u32 	%p149, %r662, %r660;
	mov.b32 	%r665, 0;
	@%p149 bra 	$L__BB0_173;
	ld.f64 	%fd491, [%rd24+8];
	abs.f64 	%fd492, %fd491;
	setp.gt.f64 	%p150, %fd492, %fd38;
	selp.u32 	%r665, 1, 0, %p150;
$L__BB0_173:
	add.s32 	%r155, %r665, %r152;
	add.s32 	%r513, %r662, 2;
	setp.le.u32 	%p151, %r513, %r660;
	cvt.s64.s32 	%rd348, %r147;
	cvt.s64.s32 	%rd349, %r662;
	add.s64 	%rd350, %rd349, %rd348;
	shl.b64 	%rd351, %rd350, 3;
	add.s64 	%rd25, %rd503, %rd351;
	mov.b32 	%r666, 0;
	@%p151 bra 	$L__BB0_175;
	ld.f64 	%fd493, [%rd25+16];
	abs.f64 	%fd494, %fd493;
	setp.gt.f64 	%p152, %fd494, %fd38;
	selp.u32 	%r666, 1, 0, %p152;
$L__BB0_175:
	add.s32 	%r158, %r666, %r155;
	add.s32 	%r515, %r662, 3;
	setp.le.u32 	%p153, %r515, %r660;
	mov.b32 	%r667, 0;
	@%p153 bra 	$L__BB0_177;
	ld.f64 	%fd495, [%rd25+24];
	abs.f64 	%fd496, %fd495;
	setp.gt.f64 	%p154, %fd496, %fd38;
	selp.u32 	%r667, 1, 0, %p154;
$L__BB0_177:
	add.s32 	%r161, %r667, %r158;
	add.s32 	%r517, %r662, 4;
	setp.le.u32 	%p155, %r517, %r660;
	mov.b32 	%r668, 0;
	@%p155 bra 	$L__BB0_179;
	ld.f64 	%fd497, [%rd25+32];
	abs.f64 	%fd498, %fd497;
	setp.gt.f64 	%p156, %fd498, %fd38;
	selp.u32 	%r668, 1, 0, %p156;
$L__BB0_179:
	add.s32 	%r164, %r668, %r161;
	add.s32 	%r519, %r662, 5;
	setp.le.u32 	%p157, %r519, %r660;
	mov.b32 	%r669, 0;
	@%p157 bra 	$L__BB0_181;
	ld.f64 	%fd499, [%rd25+40];
	abs.f64 	%fd500, %fd499;
	setp.gt.f64 	%p158, %fd500, %fd38;
	selp.u32 	%r669, 1, 0, %p158;
$L__BB0_181:
	add.s32 	%r167, %r669, %r164;
	add.s32 	%r521, %r662, 6;
	setp.le.u32 	%p159, %r521, %r660;
	mov.b32 	%r670, 0;
	@%p159 bra 	$L__BB0_183;
	ld.f64 	%fd501, [%rd25+48];
	abs.f64 	%fd502, %fd501;
	setp.gt.f64 	%p160, %fd502, %fd38;
	selp.u32 	%r670, 1, 0, %p160;
$L__BB0_183:
	add.s32 	%r170, %r670, %r167;
	add.s32 	%r523, %r662, 7;
	setp.le.u32 	%p161, %r523, %r660;
	mov.b32 	%r671, 0;
	@%p161 bra 	$L__BB0_185;
	ld.f64 	%fd503, [%rd25+56];
	abs.f64 	%fd504, %fd503;
	setp.gt.f64 	%p162, %fd504, %fd38;
	selp.u32 	%r671, 1, 0, %p162;
$L__BB0_185:
	add.s32 	%r173, %r671, %r170;
	add.s32 	%r525, %r662, 8;
	setp.le.u32 	%p163, %r525, %r660;
	mov.b32 	%r672, 0;
	@%p163 bra 	$L__BB0_187;
	ld.f64 	%fd505, [%rd25+64];
	abs.f64 	%fd506, %fd505;
	setp.gt.f64 	%p164, %fd506, %fd38;
	selp.u32 	%r672, 1, 0, %p164;
$L__BB0_187:
	add.s32 	%r176, %r672, %r173;
	add.s32 	%r527, %r662, 9;
	setp.le.u32 	%p165, %r527, %r660;
	mov.b32 	%r673, 0;
	@%p165 bra 	$L__BB0_189;
	ld.f64 	%fd507, [%rd25+72];
	abs.f64 	%fd508, %fd507;
	setp.gt.f64 	%p166, %fd508, %fd38;
	selp.u32 	%r673, 1, 0, %p166;
$L__BB0_189:
	add.s32 	%r179, %r673, %r176;
	add.s32 	%r529, %r662, 10;
	setp.le.u32 	%p167, %r529, %r660;
	mov.b32 	%r674, 0;
	@%p167 bra 	$L__BB0_191;
	ld.f64 	%fd509, [%rd25+80];
	abs.f64 	%fd510, %fd509;
	setp.gt.f64 	%p168, %fd510, %fd38;
	selp.u32 	%r674, 1, 0, %p168;
$L__BB0_191:
	add.s32 	%r182, %r674, %r179;
	add.s32 	%r531, %r662, 11;
	setp.le.u32 	%p169, %r531, %r660;
	mov.b32 	%r675, 0;
	@%p169 bra 	$L__BB0_193;
	ld.f64 	%fd511, [%rd25+88];
	abs.f64 	%fd512, %fd511;
	setp.gt.f64 	%p170, %fd512, %fd38;
	selp.u32 	%r675, 1, 0, %p170;
$L__BB0_193:
	add.s32 	%r185, %r675, %r182;
	add.s32 	%r533, %r662, 12;
	setp.le.u32 	%p171, %r533, %r660;
	mov.b32 	%r676, 0;
	@%p171 bra 	$L__BB0_195;
	ld.f64 	%fd513, [%rd25+96];
	abs.f64 	%fd514, %fd513;
	setp.gt.f64 	%p172, %fd514, %fd38;
	selp.u32 	%r676, 1, 0, %p172;
$L__BB0_195:
	add.s32 	%r188, %r676, %r185;
	add.s32 	%r535, %r662, 13;
	setp.le.u32 	%p173, %r535, %r660;
	mov.b32 	%r677, 0;
	@%p173 bra 	$L__BB0_197;
	ld.f64 	%fd515, [%rd25+104];
	abs.f64 	%fd516, %fd515;
	setp.gt.f64 	%p174, %fd516, %fd38;
	selp.u32 	%r677, 1, 0, %p174;
$L__BB0_197:
	add.s32 	%r191, %r677, %r188;
	add.s32 	%r537, %r662, 14;
	setp.le.u32 	%p175, %r537, %r660;
	mov.b32 	%r678, 0;
	@%p175 bra 	$L__BB0_199;
	ld.f64 	%fd517, [%rd25+112];
	abs.f64 	%fd518, %fd517;
	setp.gt.f64 	%p176, %fd518, %fd38;
	selp.u32 	%r678, 1, 0, %p176;
$L__BB0_199:
	add.s32 	%r194, %r678, %r191;
	add.s32 	%r539, %r662, 15;
	setp.le.u32 	%p177, %r539, %r660;
	mov.b32 	%r679, 0;
	@%p177 bra 	$L__BB0_201;
	ld.f64 	%fd519, [%rd25+120];
	abs.f64 	%fd520, %fd519;
	setp.gt.f64 	%p178, %fd520, %fd38;
	selp.u32 	%r679, 1, 0, %p178;
$L__BB0_201:
	add.s32 	%r704, %r679, %r194;
	add.s32 	%r662, %r662, 16;
	setp.ne.s32 	%p179, %r662, %r77;
	mov.u32 	%r692, %r77;
	@%p179 bra 	$L__BB0_169;
$L__BB0_202:
	@%p80 bra 	$L__BB0_242;
	setp.lt.u32 	%p181, %r68, 7;
	@%p181 bra 	$L__BB0_221;
	setp.le.u32 	%p182, %r692, %r660;
	mov.b32 	%r683, 0;
	@%p182 bra 	$L__BB0_206;
	add.s32 	%r542, %r692, %r147;
	mul.wide.s32 	%rd352, %r542, 8;
	add.s64 	%rd353, %rd503, %rd352;
	ld.f64 	%fd521, [%rd353];
	abs.f64 	%fd522, %fd521;
	setp.gt.f64 	%p183, %fd522, %fd38;
	selp.u32 	%r683, 1, 0, %p183;
$L__BB0_206:
	add.s32 	%r204, %r683, %r704;
	setp.lt.u32 	%p184, %r692, %r660;
	cvt.s64.s32 	%rd354, %r147;
	cvt.s64.s32 	%rd355, %r692;
	add.s64 	%rd356, %rd355, %rd354;
	shl.b64 	%rd357, %rd356, 3;
	add.s64 	%rd26, %rd503, %rd357;
	mov.b32 	%r684, 0;
	@%p184 bra 	$L__BB0_208;
	ld.f64 	%fd523, [%rd26+8];
	abs.f64 	%fd524, %fd523;
	setp.gt.f64 	%p185, %fd524, %fd38;
	selp.u32 	%r684, 1, 0, %p185;
$L__BB0_208:
	add.s32 	%r207, %r684, %r204;
	add.s32 	%r545, %r692, 2;
	setp.le.u32 	%p186, %r545, %r660;
	mov.b32 	%r685, 0;
	@%p186 bra 	$L__BB0_210;
	ld.f64 	%fd525, [%rd26+16];
	abs.f64 	%fd526, %fd525;
	setp.gt.f64 	%p187, %fd526, %fd38;
	selp.u32 	%r685, 1, 0, %p187;
$L__BB0_210:
	add.s32 	%r210, %r685, %r207;
	add.s32 	%r547, %r692, 3;
	setp.le.u32 	%p188, %r547, %r660;
	mov.b32 	%r686, 0;
	@%p188 bra 	$L__BB0_212;
	ld.f64 	%fd527, [%rd26+24];
	abs.f64 	%fd528, %fd527;
	setp.gt.f64 	%p189, %fd528, %fd38;
	selp.u32 	%r686, 1, 0, %p189;
$L__BB0_212:
	add.s32 	%r213, %r686, %r210;
	add.s32 	%r549, %r692, 4;
	setp.le.u32 	%p190, %r549, %r660;
	mov.b32 	%r687, 0;
	@%p190 bra 	$L__BB0_214;
	ld.f64 	%fd529, [%rd26+32];
	abs.f64 	%fd530, %fd529;
	setp.gt.f64 	%p191, %fd530, %fd38;
	selp.u32 	%r687, 1, 0, %p191;
$L__BB0_214:
	add.s32 	%r216, %r687, %r213;
	add.s32 	%r551, %r692, 5;
	setp.le.u32 	%p192, %r551, %r660;
	mov.b32 	%r688, 0;
	@%p192 bra 	$L__BB0_216;
	ld.f64 	%fd531, [%rd26+40];
	abs.f64 	%fd532, %fd531;
	setp.gt.f64 	%p193, %fd532, %fd38;
	selp.u32 	%r688, 1, 0, %p193;
$L__BB0_216:
	add.s32 	%r219, %r688, %r216;
	add.s32 	%r553, %r692, 6;
	setp.le.u32 	%p194, %r553, %r660;
	mov.b32 	%r689, 0;
	@%p194 bra 	$L__BB0_218;
	ld.f64 	%fd533, [%rd26+48];
	abs.f64 	%fd534, %fd533;
	setp.gt.f64 	%p195, %fd534, %fd38;
	selp.u32 	%r689, 1, 0, %p195;
$L__BB0_218:
	add.s32 	%r222, %r689, %r219;
	add.s32 	%r555, %r692, 7;
	setp.le.u32 	%p196, %r555, %r660;
	mov.b32 	%r690, 0;
	@%p196 bra 	$L__BB0_220;
	ld.f64 	%fd535, [%rd26+56];
	abs.f64 	%fd536, %fd535;
	setp.gt.f64 	%p197, %fd536, %fd38;
	selp.u32 	%r690, 1, 0, %p197;
$L__BB0_220:
	add.s32 	%r704, %r690, %r222;
	add.s32 	%r692, %r692, 8;
$L__BB0_221:
	setp.eq.s32 	%p198, %r78, 0;
	@%p198 bra 	$L__BB0_242;
	setp.lt.u32 	%p199, %r66, 3;
	@%p199 bra 	$L__BB0_232;
	setp.le.u32 	%p200, %r692, %r660;
	mov.b32 	%r694, 0;
	@%p200 bra 	$L__BB0_225;
	add.s32 	%r558, %r692, %r147;
	mul.wide.s32 	%rd358, %r558, 8;
	add.s64 	%rd359, %rd503, %rd358;
	ld.f64 	%fd537, [%rd359];
	abs.f64 	%fd538, %fd537;
	setp.gt.f64 	%p201, %fd538, %fd38;
	selp.u32 	%r694, 1, 0, %p201;
$L__BB0_225:
	add.s32 	%r232, %r694, %r704;
	setp.lt.u32 	%p202, %r692, %r660;
	cvt.s64.s32 	%rd360, %r147;
	cvt.s64.s32 	%rd361, %r692;
	add.s64 	%rd362, %rd361, %rd360;
	shl.b64 	%rd363, %rd362, 3;
	add.s64 	%rd27, %rd503, %rd363;
	mov.b32 	%r695, 0;
	@%p202 bra 	$L__BB0_227;
	ld.f64 	%fd539, [%rd27+8];
	abs.f64 	%fd540, %fd539;
	setp.gt.f64 	%p203, %fd540, %fd38;
	selp.u32 	%r695, 1, 0, %p203;
$L__BB0_227:
	add.s32 	%r235, %r695, %r232;
	add.s32 	%r561, %r692, 2;
	setp.le.u32 	%p204, %r561, %r660;
	mov.b32 	%r696, 0;
	@%p204 bra 	$L__BB0_229;
	ld.f64 	%fd541, [%rd27+16];
	abs.f64 	%fd542, %fd541;
	setp.gt.f64 	%p205, %fd542, %fd38;
	selp.u32 	%r696, 1, 0, %p205;
$L__BB0_229:
	add.s32 	%r238, %r696, %r235;
	add.s32 	%r563, %r692, 3;
	setp.le.u32 	%p206, %r563, %r660;
	mov.b32 	%r697, 0;
	@%p206 bra 	$L__BB0_231;
	ld.f64 	%fd543, [%rd27+24];
	abs.f64 	%fd544, %fd543;
	setp.gt.f64 	%p207, %fd544, %fd38;
	selp.u32 	%r697, 1, 0, %p207;
$L__BB0_231:
	add.s32 	%r704, %r697, %r238;
	add.s32 	%r692, %r692, 4;
$L__BB0_232:
	setp.eq.s32 	%p208, %r74, 0;
	@%p208 bra 	$L__BB0_242;
	setp.le.u32 	%p209, %r692, %r660;
	mov.b32 	%r701, 0;
	@%p209 bra 	$L__BB0_235;
	add.s32 	%r565, %r692, %r147;
	mul.wide.s32 	%rd364, %r565, 8;
	add.s64 	%rd365, %rd503, %rd364;
	ld.f64 	%fd545, [%rd365];
	abs.f64 	%fd546, %fd545;
	setp.gt.f64 	%p210, %fd546, %fd38;
	selp.u32 	%r701, 1, 0, %p210;
$L__BB0_235:
	setp.eq.s32 	%p211, %r74, 1;
	add.s32 	%r704, %r701, %r704;
	@%p211 bra 	$L__BB0_242;
	setp.lt.u32 	%p212, %r692, %r660;
	cvt.s64.s32 	%rd366, %r147;
	cvt.s64.s32 	%rd367, %r692;
	add.s64 	%rd368, %rd367, %rd366;
	shl.b64 	%rd369, %rd368, 3;
	add.s64 	%rd28, %rd503, %rd369;
	mov.b32 	%r702, 0;
	@%p212 bra 	$L__BB0_238;
	ld.f64 	%fd547, [%rd28+8];
	abs.f64 	%fd548, %fd547;
	setp.gt.f64 	%p213, %fd548, %fd38;
	selp.u32 	%r702, 1, 0, %p213;
$L__BB0_238:
	setp.eq.s32 	%p214, %r74, 2;
	add.s32 	%r704, %r702, %r704;
	@%p214 bra 	$L__BB0_242;
	add.s32 	%r568, %r692, 2;
	setp.le.u32 	%p215, %r568, %r660;
	mov.b32 	%r703, 0;
	@%p215 bra 	$L__BB0_241;
	ld.f64 	%fd549, [%rd28+16];
	abs.f64 	%fd550, %fd549;
	setp.gt.f64 	%p216, %fd550, %fd38;
	selp.u32 	%r703, 1, 0, %p216;
$L__BB0_241:
	add.s32 	%r704, %r703, %r704;
$L__BB0_242:
	add.s32 	%r660, %r660, 1;
	setp.ne.s32 	%p217, %r660, %r2;
	@%p217 bra 	$L__BB0_167;
	ld.param.u32 	%r602, [_Z7QRDRootPdS_diii_param_3];
	setp.ne.s32 	%p218, %r704, 0;
	add.s32 	%r626, %r626, 1;
	setp.lt.s32 	%p219, %r626, %r602;
	and.pred  	%p220, %p218, %p219;
	@%p220 bra 	$L__BB0_66;
	bra.uni 	$L__BB0_289;
$L__BB0_244:
	add.s32 	%r490, %r69, -1;
	setp.lt.u32 	%p133, %r490, 7;
	@%p133 bra 	$L__BB0_246;
	mul.wide.u32 	%rd310, %r709, 8;
	add.s64 	%rd311, %rd503, %rd310;
	mov.b64 	%rd312, 0;
	st.u64 	[%rd311], %rd312;
	st.u64 	[%rd311+8], %rd312;
	st.u64 	[%rd311+16], %rd312;
	st.u64 	[%rd311+24], %rd312;
	st.u64 	[%rd311+32], %rd312;
	st.u64 	[%rd311+40], %rd312;
	st.u64 	[%rd311+48], %rd312;
	st.u64 	[%rd311+56], %rd312;
	add.s32 	%r709, %r709, 8;
$L__BB0_246:
	setp.eq.s32 	%p134, %r65, 0;
	@%p134 bra 	$L__BB0_151;
	add.s32 	%r491, %r65, -1;
	setp.lt.u32 	%p135, %r491, 3;
	@%p135 bra 	$L__BB0_249;
	mul.wide.u32 	%rd313, %r709, 8;
	add.s64 	%rd314, %rd503, %rd313;
	mov.b64 	%rd315, 0;
	st.u64 	[%rd314], %rd315;
	st.u64 	[%rd314+8], %rd315;
	st.u64 	[%rd314+16], %rd315;
	st.u64 	[%rd314+24], %rd315;
	add.s32 	%r709, %r709, 4;
$L__BB0_249:
	setp.eq.s32 	%p136, %r71, 0;
	@%p136 bra 	$L__BB0_151;
	mul.wide.u32 	%rd316, %r709, 8;
	add.s64 	%rd317, %rd503, %rd316;
	mov.b64 	%rd318, 0;
	st.u64 	[%rd317], %rd318;
	bra.uni 	$L__BB0_151;
$L__BB0_251:
	.pragma "nounroll";
	mul.wide.u32 	%rd192, %r628, 8;
	add.s64 	%rd193, %rd182, %rd192;
	mov.b64 	%rd194, 0;
	st.u64 	[%rd193], %rd194;
	add.s64 	%rd195, %rd181, %rd192;
	st.u64 	[%rd195], %rd194;
	st.u64 	[%rd193+8], %rd194;
	st.u64 	[%rd195+8], %rd194;
	st.u64 	[%rd193+16], %rd194;
	st.u64 	[%rd195+16], %rd194;
	st.u64 	[%rd193+24], %rd194;
	st.u64 	[%rd195+24], %rd194;
	st.u64 	[%rd193+32], %rd194;
	st.u64 	[%rd195+32], %rd194;
	st.u64 	[%rd193+40], %rd194;
	st.u64 	[%rd195+40], %rd194;
	st.u64 	[%rd193+48], %rd194;
	st.u64 	[%rd195+48], %rd194;
	st.u64 	[%rd193+56], %rd194;
	st.u64 	[%rd195+56], %rd194;
	add.s32 	%r628, %r628, 8;
	setp.eq.s32 	%p72, %r628, %r73;
	mov.u32 	%r712, %r73;
	@%p72 bra 	$L__BB0_252;
	bra.uni 	$L__BB0_251;
$L__BB0_252:
	setp.eq.s32 	%p73, %r72, 0;
	@%p73 bra 	$L__BB0_69;
	setp.lt.u32 	%p74, %r66, 3;
	@%p74 bra 	$L__BB0_255;
	mul.wide.u32 	%rd196, %r712, 8;
	add.s64 	%rd197, %rd182, %rd196;
	mov.b64 	%rd198, 0;
	st.u64 	[%rd197], %rd198;
	add.s64 	%rd199, %rd181, %rd196;
	st.u64 	[%rd199], %rd198;
	st.u64 	[%rd197+8], %rd198;
	st.u64 	[%rd199+8], %rd198;
	st.u64 	[%rd197+16], %rd198;
	st.u64 	[%rd199+16], %rd198;
	st.u64 	[%rd197+24], %rd198;
	st.u64 	[%rd199+24], %rd198;
	add.s32 	%r712, %r712, 4;
$L__BB0_255:
	setp.eq.s32 	%p75, %r74, 0;
	@%p75 bra 	$L__BB0_69;
	setp.eq.s32 	%p76, %r67, 0;
	@%p76 bra 	$L__BB0_258;
	mul.wide.u32 	%rd200, %r712, 8;
	add.s64 	%rd201, %rd182, %rd200;
	mov.b64 	%rd202, 0;
	st.u64 	[%rd201], %rd202;
	add.s64 	%rd203, %rd181, %rd200;
	st.u64 	[%rd203], %rd202;
	st.u64 	[%rd201+8], %rd202;
	st.u64 	[%rd203+8], %rd202;
	add.s32 	%r712, %r712, 2;
$L__BB0_258:
	setp.eq.s32 	%p77, %r75, 0;
	@%p77 bra 	$L__BB0_69;
	mul.wide.u32 	%rd204, %r712, 8;
	add.s64 	%rd205, %rd182, %rd204;
	mov.b64 	%rd206, 0;
	st.u64 	[%rd205], %rd206;
	add.s64 	%rd207, %rd181, %rd204;
	st.u64 	[%rd207], %rd206;
	bra.uni 	$L__BB0_69;
$L__BB0_260:
	setp.lt.u32 	%p66, %r3, 8;
	mov.b32 	%r715, 0;
	@%p66 bra 	$L__BB0_263;
	add.s64 	%rd502, %rd72, 32;
	add.s64 	%rd501, %rd71, 32;
	mov.u32 	%r627, %r80;
$L__BB0_262:
	.pragma "nounroll";
	mov.b64 	%rd183, 0;
	st.u64 	[%rd502+-32], %rd183;
	st.u64 	[%rd501+-32], %rd183;
	st.u64 	[%rd502+-24], %rd183;
	st.u64 	[%rd501+-24], %rd183;
	st.u64 	[%rd502+-16], %rd183;
	st.u64 	[%rd501+-16], %rd183;
	st.u64 	[%rd502+-8], %rd183;
	st.u64 	[%rd501+-8], %rd183;
	st.u64 	[%rd502], %rd183;
	st.u64 	[%rd501], %rd183;
	st.u64 	[%rd502+8], %rd183;
	st.u64 	[%rd501+8], %rd183;
	st.u64 	[%rd502+16], %rd183;
	st.u64 	[%rd501+16], %rd183;
	st.u64 	[%rd502+24], %rd183;
	st.u64 	[%rd501+24], %rd183;
	add.s32 	%r627, %r627, 8;
	add.s64 	%rd502, %rd502, 64;
	add.s64 	%rd501, %rd501, 64;
	setp.eq.s32 	%p67, %r627, 0;
	mov.u32 	%r715, %r70;
	@%p67 bra 	$L__BB0_263;
	bra.uni 	$L__BB0_262;
$L__BB0_263:
	setp.eq.s32 	%p68, %r65, 0;
	@%p68 bra 	$L__BB0_67;
	add.s32 	%r451, %r65, -1;
	setp.lt.u32 	%p69, %r451, 3;
	@%p69 bra 	$L__BB0_266;
	mul.wide.u32 	%rd184, %r715, 8;
	add.s64 	%rd185, %rd72, %rd184;
	mov.b64 	%rd186, 0;
	st.u64 	[%rd185], %rd186;
	add.s64 	%rd187, %rd71, %rd184;
	st.u64 	[%rd187], %rd186;
	st.u64 	[%rd185+8], %rd186;
	st.u64 	[%rd187+8], %rd186;
	st.u64 	[%rd185+16], %rd186;
	st.u64 	[%rd187+16], %rd186;
	st.u64 	[%rd185+24], %rd186;
	st.u64 	[%rd187+24], %rd186;
	add.s32 	%r715, %r715, 4;
$L__BB0_266:
	setp.eq.s32 	%p70, %r71, 0;
	@%p70 bra 	$L__BB0_67;
	mul.wide.u32 	%rd188, %r715, 8;
	add.s64 	%rd189, %rd72, %rd188;
	mov.b64 	%rd190, 0;
	st.u64 	[%rd189], %rd190;
	add.s64 	%rd191, %rd71, %rd188;
	st.u64 	[%rd191], %rd190;
	bra.uni 	$L__BB0_67;
$L__BB0_268:
	setp.eq.s32 	%p49, %r2, 0;
	{ // callseq 5, 0
	.param .b64 param0;
	st.param.b64 	[param0], %rd8;
	.param .b64 retval0;
	call.uni (retval0), 
	malloc, 
	(
	param0
	);
	ld.param.b64 	%rd154, [retval0];
	} // callseq 5
	{ // callseq 6, 0
	.param .b64 param0;
	st.param.b64 	[param0], %rd8;
	.param .b64 retval0;
	call.uni (retval0), 
	malloc, 
	(
	param0
	);
	ld.param.b64 	%rd155, [retval0];
	} // callseq 6
	@%p49 bra 	$L__BB0_277;
	max.u32 	%r279, %r3, 1;
	and.b32  	%r280, %r279, 5;
	setp.lt.u32 	%p50, %r3, 8;
	mov.b32 	%r717, 0;
	@%p50 bra 	$L__BB0_272;
	and.b32  	%r717, %r279, -8;
	mov.b32 	%r719, 0;
$L__BB0_271:
	.pragma "nounroll";
	mul.wide.u32 	%rd156, %r719, 8;
	add.s64 	%rd157, %rd72, %rd156;
	mov.b64 	%rd158, 0;
	st.u64 	[%rd157], %rd158;
	add.s64 	%rd159, %rd71, %rd156;
	st.u64 	[%rd159], %rd158;
	st.u64 	[%rd157+8], %rd158;
	st.u64 	[%rd159+8], %rd158;
	st.u64 	[%rd157+16], %rd158;
	st.u64 	[%rd159+16], %rd158;
	st.u64 	[%rd157+24], %rd158;
	st.u64 	[%rd159+24], %rd158;
	st.u64 	[%rd157+32], %rd158;
	st.u64 	[%rd159+32], %rd158;
	st.u64 	[%rd157+40], %rd158;
	st.u64 	[%rd159+40], %rd158;
	st.u64 	[%rd157+48], %rd158;
	st.u64 	[%rd159+48], %rd158;
	st.u64 	[%rd157+56], %rd158;
	st.u64 	[%rd159+56], %rd158;
	add.s32 	%r719, %r719, 8;
	setp.eq.s32 	%p51, %r719, %r717;
	@%p51 bra 	$L__BB0_272;
	bra.uni 	$L__BB0_271;
$L__BB0_272:
	setp.eq.s32 	%p52, %r280, 0;
	@%p52 bra 	$L__BB0_277;
	setp.lt.u32 	%p53, %r280, 4;
	@%p53 bra 	$L__BB0_275;
	mul.wide.u32 	%rd160, %r717, 8;
	add.s64 	%rd161, %rd72, %rd160;
	mov.b64 	%rd162, 0;
	st.u64 	[%rd161], %rd162;
	add.s64 	%rd163, %rd71, %rd160;
	st.u64 	[%rd163], %rd162;
	st.u64 	[%rd161+8], %rd162;
	st.u64 	[%rd163+8], %rd162;
	st.u64 	[%rd161+16], %rd162;
	st.u64 	[%rd163+16], %rd162;
	st.u64 	[%rd161+24], %rd162;
	st.u64 	[%rd163+24], %rd162;
	add.s32 	%r717, %r717, 4;
$L__BB0_275:
	and.b32  	%r438, %r279, 1;
	setp.eq.b32 	%p54, %r438, 1;
	not.pred 	%p55, %p54;
	@%p55 bra 	$L__BB0_277;
	mul.wide.u32 	%rd164, %r717, 8;
	add.s64 	%rd165, %rd72, %rd164;
	mov.b64 	%rd166, 0;
	st.u64 	[%rd165], %rd166;
	add.s64 	%rd167, %rd71, %rd164;
	st.u64 	[%rd167], %rd166;
$L__BB0_277:
	setp.eq.s32 	%p56, %r2, 0;
	{ // callseq 7, 0
	.param .b64 param0;
	st.param.b64 	[param0], %rd154;
	call.uni 
	free, 
	(
	param0
	);
	} // callseq 7
	{ // callseq 8, 0
	.param .b64 param0;
	st.param.b64 	[param0], %rd155;
	call.uni 
	free, 
	(
	param0
	);
	} // callseq 8
	{ // callseq 9, 0
	.param .b64 param0;
	st.param.b64 	[param0], %rd3;
	.param .b64 retval0;
	call.uni (retval0), 
	malloc, 
	(
	param0
	);
	ld.param.b64 	%rd503, [retval0];
	} // callseq 9
	@%p56 bra 	$L__BB0_289;
	max.u32 	%r287, %r3, 1;
	and.b32  	%r288, %r287, 13;
	setp.lt.u32 	%p57, %r3, 16;
	mov.b32 	%r720, 0;
	@%p57 bra 	$L__BB0_281;
	and.b32  	%r720, %r287, -16;
	mov.b32 	%r723, 0;
$L__BB0_280:
	.pragma "nounroll";
	mul.wide.u32 	%rd169, %r723, 8;
	add.s64 	%rd170, %rd503, %rd169;
	mov.b64 	%rd171, 0;
	st.u64 	[%rd170], %rd171;
	st.u64 	[%rd170+8], %rd171;
	st.u64 	[%rd170+16], %rd171;
	st.u64 	[%rd170+24], %rd171;
	st.u64 	[%rd170+32], %rd171;
	st.u64 	[%rd170+40], %rd171;
	st.u64 	[%rd170+48], %rd171;
	st.u64 	[%rd170+56], %rd171;
	st.u64 	[%rd170+64], %rd171;
	st.u64 	[%rd170+72], %rd171;
	st.u64 	[%rd170+80], %rd171;
	st.u64 	[%rd170+88], %rd171;
	st.u64 	[%rd170+96], %rd171;
	st.u64 	[%rd170+104], %rd171;
	st.u64 	[%rd170+112], %rd171;
	st.u64 	[%rd170+120], %rd171;
	add.s32 	%r723, %r723, 16;
	setp.eq.s32 	%p58, %r723, %r720;
	@%p58 bra 	$L__BB0_281;
	bra.uni 	$L__BB0_280;
$L__BB0_281:
	setp.eq.s32 	%p59, %r288, 0;
	@%p59 bra 	$L__BB0_289;
	and.b32  	%r291, %r287, 5;
	setp.lt.u32 	%p60, %r288, 8;
	@%p60 bra 	$L__BB0_284;
	mul.wide.u32 	%rd172, %r720, 8;
	add.s64 	%rd173, %rd503, %rd172;
	mov.b64 	%rd174, 0;
	st.u64 	[%rd173], %rd174;
	st.u64 	[%rd173+8], %rd174;
	st.u64 	[%rd173+16], %rd174;
	st.u64 	[%rd173+24], %rd174;
	st.u64 	[%rd173+32], %rd174;
	st.u64 	[%rd173+40], %rd174;
	st.u64 	[%rd173+48], %rd174;
	st.u64 	[%rd173+56], %rd174;
	add.s32 	%r720, %r720, 8;
$L__BB0_284:
	setp.eq.s32 	%p61, %r291, 0;
	@%p61 bra 	$L__BB0_289;
	setp.lt.u32 	%p62, %r291, 4;
	@%p62 bra 	$L__BB0_287;
	mul.wide.u32 	%rd175, %r720, 8;
	add.s64 	%rd176, %rd503, %rd175;
	mov.b64 	%rd177, 0;
	st.u64 	[%rd176], %rd177;
	st.u64 	[%rd176+8], %rd177;
	st.u64 	[%rd176+16], %rd177;
	st.u64 	[%rd176+24], %rd177;
	add.s32 	%r720, %r720, 4;
$L__BB0_287:
	and.b32  	%r441, %r287, 1;
	setp.eq.b32 	%p63, %r441, 1;
	not.pred 	%p64, %p63;
	@%p64 bra 	$L__BB0_289;
	mul.wide.u32 	%rd178, %r720, 8;
	add.s64 	%rd179, %rd503, %rd178;
	mov.b64 	%rd180, 0;
	st.u64 	[%rd179], %rd180;
$L__BB0_289:
	setp.lt.s32 	%p221, %r388, 2;
	@%p221 bra 	$L__BB0_302;
	and.b32  	%r298, %r2, 15;
	setp.lt.u32 	%p222, %r54, 15;
	mov.b32 	%r743, 0;
	@%p222 bra 	$L__BB0_293;
	and.b32  	%r743, %r2, -16;
	neg.s32 	%r740, %r743;
	shl.b32 	%r301, %r388, 4;
	mul.lo.s32 	%r738, %r388, 15;
	add.s32 	%r303, %r301, -16;
	mul.lo.s32 	%r737, %r388, 14;
	mul.lo.s32 	%r736, %r388, 13;
	mul.lo.s32 	%r735, %r388, 12;
	mul.lo.s32 	%r734, %r388, 11;
	mul.lo.s32 	%r733, %r388, 10;
	mul.lo.s32 	%r732, %r388, 9;
	shl.b32 	%r731, %r388, 3;
	mul.lo.s32 	%r730, %r388, 7;
	mul.lo.s32 	%r729, %r388, 6;
	mul.lo.s32 	%r728, %r388, 5;
	shl.b32 	%r727, %r388, 2;
	mul.lo.s32 	%r726, %r388, 3;
	shl.b32 	%r725, %r388, 1;
	add.s64 	%rd504, %rd53, 64;
	mov.b32 	%r739, 0;
	mov.u32 	%r724, %r388;
	mov.u32 	%r741, %r739;
$L__BB0_292:
	.pragma "nounroll";
	mul.wide.s32 	%rd370, %r739, 8;
	add.s64 	%rd371, %rd503, %rd370;
	ld.f64 	%fd551, [%rd371];
	st.f64 	[%rd504+-64], %fd551;
	add.s32 	%r571, %r724, -1;
	cvt.s64.s32 	%rd372, %r571;
	cvt.s64.s32 	%rd373, %r741;
	add.s64 	%rd374, %rd372, %rd373;
	shl.b64 	%rd375, %rd374, 3;
	add.s64 	%rd376, %rd503, %rd375;
	ld.f64 	%fd552, [%rd376+8];
	st.f64 	[%rd504+-56], %fd552;
	add.s32 	%r572, %r725, -2;
	cvt.s64.s32 	%rd377, %r572;
	add.s64 	%rd378, %rd377, %rd373;
	shl.b64 	%rd379, %rd378, 3;
	add.s64 	%rd380, %rd503, %rd379;
	ld.f64 	%fd553, [%rd380+16];
	st.f64 	[%rd504+-48], %fd553;
	add.s32 	%r573, %r726, -3;
	cvt.s64.s32 	%rd381, %r573;
	add.s64 	%rd382, %rd381, %rd373;
	shl.b64 	%rd383, %rd382, 3;
	add.s64 	%rd384, %rd503, %rd383;
	ld.f64 	%fd554, [%rd384+24];
	st.f64 	[%rd504+-40], %fd554;
	add.s32 	%r574, %r727, -4;
	cvt.s64.s32 	%rd385, %r574;
	add.s64 	%rd386, %rd385, %rd373;
	shl.b64 	%rd387, %rd386, 3;
	add.s64 	%rd388, %rd503, %rd387;
	ld.f64 	%fd555, [%rd388+32];
	st.f64 	[%rd504+-32], %fd555;
	add.s32 	%r575, %r728, -5;
	cvt.s64.s32 	%rd389, %r575;
	add.s64 	%rd390, %rd389, %rd373;
	shl.b64 	%rd391, %rd390, 3;
	add.s64 	%rd392, %rd503, %rd391;
	ld.f64 	%fd556, [%rd392+40];
	st.f64 	[%rd504+-24], %fd556;
	add.s32 	%r576, %r729, -6;
	cvt.s64.s32 	%rd393, %r576;
	add.s64 	%rd394, %rd393, %rd373;
	shl.b64 	%rd395, %rd394, 3;
	add.s64 	%rd396, %rd503, %rd395;
	ld.f64 	%fd557, [%rd396+48];
	st.f64 	[%rd504+-16], %fd557;
	add.s32 	%r577, %r730, -7;
	cvt.s64.s32 	%rd397, %r577;
	add.s64 	%rd398, %rd397, %rd373;
	shl.b64 	%rd399, %rd398, 3;
	add.s64 	%rd400, %rd503, %rd399;
	ld.f64 	%fd558, [%rd400+56];
	st.f64 	[%rd504+-8], %fd558;
	add.s32 	%r578, %r731, -8;
	cvt.s64.s32 	%rd401, %r578;
	add.s64 	%rd402, %rd401, %rd373;
	shl.b64 	%rd403, %rd402, 3;
	add.s64 	%rd404, %rd503, %rd403;
	ld.f64 	%fd559, [%rd404+64];
	st.f64 	[%rd504], %fd559;
	add.s32 	%r579, %r732, -9;
	cvt.s64.s32 	%rd405, %r579;
	add.s64 	%rd406, %rd405, %rd373;
	shl.b64 	%rd407, %rd406, 3;
	add.s64 	%rd408, %rd503, %rd407;
	ld.f64 	%fd560, [%rd408+72];
	st.f64 	[%rd504+8], %fd560;
	add.s32 	%r580, %r733, -10;
	cvt.s64.s32 	%rd409, %r580;
	add.s64 	%rd410, %rd409, %rd373;
	shl.b64 	%rd411, %rd410, 3;
	add.s64 	%rd412, %rd503, %rd411;
	ld.f64 	%fd561, [%rd412+80];
	st.f64 	[%rd504+16], %fd561;
	add.s32 	%r581, %r734, -11;
	cvt.s64.s32 	%rd413, %r581;
	add.s64 	%rd414, %rd413, %rd373;
	shl.b64 	%rd415, %rd414, 3;
	add.s64 	%rd416, %rd503, %rd415;
	ld.f64 	%fd562, [%rd416+88];
	st.f64 	[%rd504+24], %fd562;
	add.s32 	%r582, %r735, -12;
	cvt.s64.s32 	%rd417, %r582;
	add.s64 	%rd418, %rd417, %rd373;
	shl.b64 	%rd419, %rd418, 3;
	add.s64 	%rd420, %rd503, %rd419;
	ld.f64 	%fd563, [%rd420+96];
	st.f64 	[%rd504+32], %fd563;
	add.s32 	%r583, %r736, -13;
	cvt.s64.s32 	%rd421, %r583;
	add.s64 	%rd422, %rd421, %rd373;
	shl.b64 	%rd423, %rd422, 3;
	add.s64 	%rd424, %rd503, %rd423;
	ld.f64 	%fd564, [%rd424+104];
	st.f64 	[%rd504+40], %fd564;
	add.s32 	%r584, %r737, -14;
	cvt.s64.s32 	%rd425, %r584;
	add.s64 	%rd426, %rd425, %rd373;
	shl.b64 	%rd427, %rd426, 3;
	add.s64 	%rd428, %rd503, %rd427;
	ld.f64 	%fd565, [%rd428+112];
	st.f64 	[%rd504+48], %fd565;
	add.s32 	%r585, %r738, -15;
	cvt.s64.s32 	%rd429, %r585;
	add.s64 	%rd430, %rd429, %rd373;
	shl.b64 	%rd431, %rd430, 3;
	add.s64 	%rd432, %rd503, %rd431;
	ld.f64 	%fd566, [%rd432+120];
	st.f64 	[%rd504+56], %fd566;
	add.s32 	%r741, %r741, 16;
	add.s32 	%r740, %r740, 16;
	add.s32 	%r739, %r739, %r301;
	add.s32 	%r738, %r738, %r303;
	add.s32 	%r737, %r737, %r303;
	add.s32 	%r736, %r736, %r303;
	add.s32 	%r735, %r735, %r303;
	add.s32 	%r734, %r734, %r303;
	add.s32 	%r733, %r733, %r303;
	add.s32 	%r732, %r732, %r303;
	add.s32 	%r731, %r731, %r303;
	add.s32 	%r730, %r730, %r303;
	add.s32 	%r729, %r729, %r303;
	add.s32 	%r728, %r728, %r303;
	add.s32 	%r727, %r727, %r303;
	add.s32 	%r726, %r726, %r303;
	add.s32 	%r725, %r725, %r303;
	add.s32 	%r724, %r724, %r303;
	add.s64 	%rd504, %rd504, 128;
	setp.ne.s32 	%p223, %r740, 0;
	@%p223 bra 	$L__BB0_292;
$L__BB0_293:
	setp.eq.s32 	%p224, %r298, 0;
	@%p224 bra 	$L__BB0_302;
	and.b32  	%r354, %r2, 7;
	setp.lt.u32 	%p225, %r298, 8;
	@%p225 bra 	$L__BB0_296;
	mul.lo.s32 	%r586, %r743, %r388;
	mul.wide.s32 	%rd433, %r586, 8;
	add.s64 	%rd434, %rd503, %rd433;
	ld.f64 	%fd567, [%rd434];
	mul.wide.u32 	%rd435, %r743, 8;
	add.s64 	%rd436, %rd53, %rd435;
	st.f64 	[%rd436], %fd567;
	mad.lo.s32 	%r587, %r743, %r2, %r2;
	cvt.s64.s32 	%rd437, %r587;
	cvt.s64.s32 	%rd438, %r743;
	add.s64 	%rd439, %rd437, %rd438;
	shl.b64 	%rd440, %rd439, 3;
	add.s64 	%rd441, %rd503, %rd440;
	ld.f64 	%fd568, [%rd441+8];
	st.f64 	[%rd436+8], %fd568;
	add.s32 	%r588, %r587, %r2;
	cvt.s64.s32 	%rd442, %r588;
	add.s64 	%rd443, %rd442, %rd438;
	shl.b64 	%rd444, %rd443, 3;
	add.s64 	%rd445, %rd503, %rd444;
	ld.f64 	%fd569, [%rd445+16];
	st.f64 	[%rd436+16], %fd569;
	add.s32 	%r589, %r588, %r2;
	cvt.s64.s32 	%rd446, %r589;
	add.s64 	%rd447, %rd446, %rd438;
	shl.b64 	%rd448, %rd447, 3;
	add.s64 	%rd449, %rd503, %rd448;
	ld.f64 	%fd570, [%rd449+24];
	st.f64 	[%rd436+24], %fd570;
	add.s32 	%r590, %r589, %r2;
	cvt.s64.s32 	%rd450, %r590;
	add.s64 	%rd451, %rd450, %rd438;
	shl.b64 	%rd452, %rd451, 3;
	add.s64 	%rd453, %rd503, %rd452;
	ld.f64 	%fd571, [%rd453+32];
	st.f64 	[%rd436+32], %fd571;
	add.s32 	%r591, %r590, %r2;
	cvt.s64.s32 	%rd454, %r591;
	add.s64 	%rd455, %rd454, %rd438;
	shl.b64 	%rd456, %rd455, 3;
	add.s64 	%rd457, %rd503, %rd456;
	ld.f64 	%fd572, [%rd457+40];
	st.f64 	[%rd436+40], %fd572;
	add.s32 	%r592, %r591, %r2;
	cvt.s64.s32 	%rd458, %r592;
	add.s64 	%rd459, %rd458, %rd438;
	shl.b64 	%rd460, %rd459, 3;
	add.s64 	%rd461, %rd503, %rd460;
	ld.f64 	%fd573, [%rd461+48];
	st.f64 	[%rd436+48], %fd573;
	add.s32 	%r593, %r592, %r2;
	cvt.s64.s32 	%rd462, %r593;
	add.s64 	%rd463, %rd462, %rd438;
	shl.b64 	%rd464, %rd463, 3;
	add.s64 	%rd465, %rd503, %rd464;
	ld.f64 	%fd574, [%rd465+56];
	st.f64 	[%rd436+56], %fd574;
	add.s32 	%r743, %r743, 8;
$L__BB0_296:
	setp.eq.s32 	%p226, %r354, 0;
	@%p226 bra 	$L__BB0_302;
	and.b32  	%r357, %r2, 3;
	setp.lt.u32 	%p227, %r354, 4;
	@%p227 bra 	$L__BB0_299;
	mul.lo.s32 	%r594, %r743, %r388;
	mul.wide.s32 	%rd466, %r594, 8;
	add.s64 	%rd467, %rd503, %rd466;
	ld.f64 	%fd575, [%rd467];
	mul.wide.u32 	%rd468, %r743, 8;
	add.s64 	%rd469, %rd53, %rd468;
	st.f64 	[%rd469], %fd575;
	mad.lo.s32 	%r595, %r743, %r2, %r2;
	cvt.s64.s32 	%rd470, %r595;
	cvt.s64.s32 	%rd471, %r743;
	add.s64 	%rd472, %rd470, %rd471;
	shl.b64 	%rd473, %rd472, 3;
	add.s64 	%rd474, %rd503, %rd473;
	ld.f64 	%fd576, [%rd474+8];
	st.f64 	[%rd469+8], %fd576;
	add.s32 	%r596, %r595, %r2;
	cvt.s64.s32 	%rd475, %r596;
	add.s64 	%rd476, %rd475, %rd471;
	shl.b64 	%rd477, %rd476, 3;
	add.s64 	%rd478, %rd503, %rd477;
	ld.f64 	%fd577, [%rd478+16];
	st.f64 	[%rd469+16], %fd577;
	add.s32 	%r597, %r596, %r2;
	cvt.s64.s32 	%rd479, %r597;
	add.s64 	%rd480, %rd479, %rd471;
	shl.b64 	%rd481, %rd480, 3;
	add.s64 	%rd482, %rd503, %rd481;
	ld.f64 	%fd578, [%rd482+24];
	st.f64 	[%rd469+24], %fd578;
	add.s32 	%r743, %r743, 4;
$L__BB0_299:
	setp.eq.s32 	%p228, %r357, 0;
	@%p228 bra 	$L__BB0_302;
	mul.wide.u32 	%rd483, %r743, 8;
	add.s64 	%rd505, %rd53, %rd483;
	mul.lo.s32 	%r746, %r743, %r388;
	neg.s32 	%r745, %r357;
$L__BB0_301:
	.pragma "nounroll";
	mul.wide.s32 	%rd484, %r746, 8;
	add.s64 	%rd485, %rd503, %rd484;
	ld.f64 	%fd579, [%rd485];
	st.f64 	[%rd505], %fd579;
	add.s64 	%rd505, %rd505, 8;
	add.s32 	%r746, %r746, %r388;
	add.s32 	%r745, %r745, 1;
	setp.ne.s32 	%p229, %r745, 0;
	@%p229 bra 	$L__BB0_301;
$L__BB0_302:
	setp.lt.s32 	%p230, %r388, 2;
	{ // callseq 15, 0
	.param .b64 param0;
	st.param.b64 	[param0], %rd503;
	call.uni 
	free, 
	(
	param0
	);
	} // callseq 15
	{ // callseq 16, 0
	.param .b64 param0;
	st.param.b64 	[param0], %rd71;
	call.uni 
	free, 
	(
	param0
	);
	} // callseq 16
	{ // callseq 17, 0
	.param .b64 param0;
	st.param.b64 	[param0], %rd72;
	call.uni 
	free, 
	(
	param0
	);
	} // callseq 17
	sub.s32 	%r366, %r4, %r1;
	@%p230 bra 	$L__BB0_315;
	ld.param.u64 	%rd499, [_Z7QRDRootPdS_diii_param_1];
	cvta.to.global.u64 	%rd41, %rd499;
	and.b32  	%r367, %r2, 15;
	setp.lt.u32 	%p231, %r54, 15;
	mov.b32 	%r750, 0;
	@%p231 bra 	$L__BB0_306;
	and.b32  	%r750, %r2, -16;
	neg.s32 	%r748, %r750;
	add.s64 	%rd506, %rd53, 64;
	add.s64 	%rd43, %rd41, 64;
	mov.u32 	%r747, %r366;
$L__BB0_305:
	.pragma "nounroll";
	mul.wide.s32 	%rd486, %r747, 8;
	add.s64 	%rd487, %rd43, %rd486;
	ld.f64 	%fd580, [%rd506+-64];
	st.global.f64 	[%rd487+-64], %fd580;
	ld.f64 	%fd581, [%rd506+-56];
	st.global.f64 	[%rd487+-56], %fd581;
	ld.f64 	%fd582, [%rd506+-48];
	st.global.f64 	[%rd487+-48], %fd582;
	ld.f64 	%fd583, [%rd506+-40];
	st.global.f64 	[%rd487+-40], %fd583;
	ld.f64 	%fd584, [%rd506+-32];
	st.global.f64 	[%rd487+-32], %fd584;
	ld.f64 	%fd585, [%rd506+-24];
	st.global.f64 	[%rd487+-24], %fd585;
	ld.f64 	%fd586, [%rd506+-16];
	st.global.f64 	[%rd487+-16], %fd586;
	ld.f64 	%fd587, [%rd506+-8];
	st.global.f64 	[%rd487+-8], %fd587;
	ld.f64 	%fd588, [%rd506];
	st.global.f64 	[%rd487], %fd588;
	ld.f64 	%fd589, [%rd506+8];
	st.global.f64 	[%rd487+8], %fd589;
	ld.f64 	%fd590, [%rd506+16];
	st.global.f64 	[%rd487+16], %fd590;
	ld.f64 	%fd591, [%rd506+24];
	st.global.f64 	[%rd487+24], %fd591;
	ld.f64 	%fd592, [%rd506+32];
	st.global.f64 	[%rd487+32], %fd592;
	ld.f64 	%fd593, [%rd506+40];
	st.global.f64 	[%rd487+40], %fd593;
	ld.f64 	%fd594, [%rd506+48];
	st.global.f64 	[%rd487+48], %fd594;
	ld.f64 	%fd595, [%rd506+56];
	st.global.f64 	[%rd487+56], %fd595;
	add.s32 	%r748, %r748, 16;
	add.s64 	%rd506, %rd506, 128;
	add.s32 	%r747, %r747, 16;
	setp.ne.s32 	%p232, %r748, 0;
	@%p232 bra 	$L__BB0_305;
$L__BB0_306:
	setp.eq.s32 	%p233, %r367, 0;
	@%p233 bra 	$L__BB0_315;
	and.b32  	%r375, %r2, 7;
	setp.lt.u32 	%p234, %r367, 8;
	@%p234 bra 	$L__BB0_309;
	mul.wide.u32 	%rd488, %r750, 8;
	add.s64 	%rd489, %rd53, %rd488;
	ld.f64 	%fd596, [%rd489];
	add.s32 	%r599, %r750, %r366;
	mul.wide.s32 	%rd490, %r599, 8;
	add.s64 	%rd491, %rd41, %rd490;
	st.global.f64 	[%rd491], %fd596;
	ld.f64 	%fd597, [%rd489+8];
	st.global.f64 	[%rd491+8], %fd597;
	ld.f64 	%fd598, [%rd489+16];
	st.global.f64 	[%rd491+16], %fd598;
	ld.f64 	%fd599, [%rd489+24];
	st.global.f64 	[%rd491+24], %fd599;
	ld.f64 	%fd600, [%rd489+32];
	st.global.f64 	[%rd491+32], %fd600;
	ld.f64 	%fd601, [%rd489+40];
	st.global.f64 	[%rd491+40], %fd601;
	ld.f64 	%fd602, [%rd489+48];
	st.global.f64 	[%rd491+48], %fd602;
	ld.f64 	%fd603, [%rd489+56];
	st.global.f64 	[%rd491+56], %fd603;
	add.s32 	%r750, %r750, 8;
$L__BB0_309:
	setp.eq.s32 	%p235, %r375, 0;
	@%p235 bra 	$L__BB0_315;
	and.b32  	%r378, %r2, 3;
	setp.lt.u32 	%p236, %r375, 4;
	@%p236 bra 	$L__BB0_312;
	mul.wide.u32 	%rd492, %r750, 8;
	add.s64 	%rd493, %rd53, %rd492;
	ld.f64 	%fd604, [%rd493];
	add.s32 	%r600, %r750, %r366;
	mul.wide.s32 	%rd494, %r600, 8;
	add.s64 	%rd495, %rd41, %rd494;
	st.global.f64 	[%rd495], %fd604;
	ld.f64 	%fd605, [%rd493+8];
	st.global.f64 	[%rd495+8], %fd605;
	ld.f64 	%fd606, [%rd493+16];
	st.global.f64 	[%rd495+16], %fd606;
	ld.f64 	%fd607, [%rd493+24];
	st.global.f64 	[%rd495+24], %fd607;
	add.s32 	%r750, %r750, 4;
$L__BB0_312:
	setp.eq.s32 	%p237, %r378, 0;
	@%p237 bra 	$L__BB0_315;
	add.s32 	%r753, %r750, %r366;
	mul.wide.u32 	%rd496, %r750, 8;
	add.s64 	%rd507, %rd53, %rd496;
	neg.s32 	%r752, %r378;
$L__BB0_314:
	.pragma "nounroll";
	mul.wide.s32 	%rd497, %r753, 8;
	add.s64 	%rd498, %rd41, %rd497;
	ld.f64 	%fd608, [%rd507];
	st.global.f64 	[%rd498], %fd608;
	add.s32 	%r753, %r753, 1;
	add.s64 	%rd507, %rd507, 8;
	add.s32 	%r752, %r752, 1;
	setp.ne.s32 	%p238, %r752, 0;
	@%p238 bra 	$L__BB0_314;
$L__BB0_315:
	{ // callseq 18, 0
	.param .b64 param0;
	st.param.b64 	[param0], %rd52;
	call.uni 
	free, 
	(
	param0
	);
	} // callseq 18
	{ // callseq 19, 0
	.param .b64 param0;
	st.param.b64 	[param0], %rd53;
	call.uni 
	free, 
	(
	param0
	);
	} // callseq 19
$L__BB0_316:
	ret;

}


// ===== COMPILED SASS (sm_100) =====

	.target	sm_100

	.elftype	@"ET_EXEC"


//--------------------- .note.nv.tkinfo           --------------------------
	.section	.note.nv.tkinfo,"",@"SHT_NOTE"
	.sectionflags	@"SHF_NOTE_NV_TKINFO"
	.tkinfo
        /*0018*/ 	.word	0x00000002
        /*0030*/ 	.string	""
        /*0030*/ 	.string	"ptxas"
        /*0030*/ 	.string	"Cuda compilation tools, release 13.0, V13.0.88"
        /*0030*/ 	.string	"Build cuda_13.0.r13.0/compiler.36424714_0"
        /*0030*/ 	.string	"-arch sm_100 -m 64 "



//--------------------- .note.nv.cuinfo           --------------------------
	.section	.note.nv.cuinfo,"",@"SHT_NOTE"
	.sectionflags	@"SHF_NOTE_NV_CUINFO"
        /*0018*/ 	.short	0x0002
        /*001a*/ 	.short	0x0064
        /*001c*/ 	.short	0x0082
	.zero		2


//--------------------- .nv.info                  --------------------------
	.section	.nv.info,"",@"SHT_CUDA_INFO"
	.align	4


	//----- nvinfo : EIATTR_REGCOUNT
	.align		4
        /*0000*/ 	.byte	0x04, 0x2f
        /*0002*/ 	.short	(.L_1 - .L_0)
	.align		4
.L_0:
        /*0004*/ 	.word	index@(_Z7QRDRootPdS_diii)
        /*0008*/ 	.word	0x00000048


	//----- nvinfo : EIATTR_FRAME_SIZE
	.align		4
.L_1:
        /*000c*/ 	.byte	0x04, 0x11
        /*000e*/ 	.short	(.L_3 - .L_2)
	.align		4
.L_2:
        /*0010*/ 	.word	index@($__internal_1_$__cuda_sm20_dsqrt_rn_f64_mediumpath_v1)
        /*0014*/ 	.word	0x00000000


	//----- nvinfo : EIATTR_FRAME_SIZE
	.align		4
.L_3:
        /*0018*/ 	.byte	0x04, 0x11
        /*001a*/ 	.short	(.L_5 - .L_4)
	.align		4
.L_4:
        /*001c*/ 	.word	index@($__internal_0_$__cuda_sm20_div_rn_f64_full)
        /*0020*/ 	.word	0x00000000


	//----- nvinfo : EIATTR_FRAME_SIZE
	.align		4
.L_5:
        /*0024*/ 	.byte	0x04, 0x11
        /*0026*/ 	.short	(.L_7 - .L_6)
	.align		4
.L_6:
        /*0028*/ 	.word	index@(_Z7QRDRootPdS_diii)
        /*002c*/ 	.word	0x00000000


	//----- nvinfo : EIATTR_MIN_STACK_SIZE
	.align		4
.L_7:
        /*0030*/ 	.byte	0x04, 0x12
        /*0032*/ 	.short	(.L_9 - .L_8)
	.align		4
.L_8:
        /*0034*/ 	.word	index@(_Z7QRDRootPdS_diii)
        /*0038*/ 	.word	0x00000000
.L_9:


//--------------------- .nv.compat                --------------------------
	.section	.nv.compat,"",@"SHT_CUDA_COMPAT_INFO"
	.align	4
        /*0000*/ 	.byte	0x02, 0x09, 0x00, 0x00, 0x02, 0x02, 0x01, 0x00, 0x02, 0x05, 0x05, 0x00, 0x03, 0x07, 0x01, 0x01
        /*0010*/ 	.byte	0x02, 0x03, 0x00, 0x00, 0x02, 0x06, 0x01, 0x00, 0x04, 0x0b, 0x08, 0x00, 0x01, 0x00, 0x00, 0x00
        /*0020*/ 	.byte	0x00, 0x00, 0x00, 0x00


//--------------------- .nv.info._Z7QRDRootPdS_diii --------------------------
	.section	.nv.info._Z7QRDRootPdS_diii,"",@"SHT_CUDA_INFO"
	.sectionflags	@""
	.align	4


	//----- nvinfo : EIATTR_CUDA_API_VERSION
	.align		4
        /*0000*/ 	.byte	0x04, 0x37
        /*0002*/ 	.short	(.L_11 - .L_10)
.L_10:
        /*0004*/ 	.word	0x00000082


	//----- nvinfo : EIATTR_KPARAM_INFO
	.align		4
.L_11:
        /*0008*/ 	.byte	0x04, 0x17
        /*000a*/ 	.short	(.L_13 - .L_12)
.L_12:
        /*000c*/ 	.word	0x00000000
        /*0010*/ 	.short	0x0005
        /*0012*/ 	.short	0x0020
        /*0014*/ 	.byte	0x00, 0xf0, 0x11, 0x00


	//----- nvinfo : EIATTR_KPARAM_INFO
	.align		4
.L_13:
        /*0018*/ 	.byte	0x04, 0x17
        /*001a*/ 	.short	(.L_15 - .L_14)
.L_14:
        /*001c*/ 	.word	0x00000000
        /*0020*/ 	.short	0x0004
        /*0022*/ 	.short	0x001c
        /*0024*/ 	.byte	0x00, 0xf0, 0x11, 0x00


	//----- nvinfo : EIATTR_KPARAM_INFO
	.align		4
.L_15:
        /*0028*/ 	.byte	0x04, 0x17
        /*002a*/ 	.short	(.L_17 - .L_16)
.L_16:
        /*002c*/ 	.word	0x00000000
        /*0030*/ 	.short	0x0003
        /*0032*/ 	.short	0x0018
        /*0034*/ 	.byte	0x00, 0xf0, 0x11, 0x00


	//----- nvinfo : EIATTR_KPARAM_INFO
	.align		4
.L_17:
        /*0038*/ 	.byte	0x04, 0x17
        /*003a*/ 	.short	(.L_19 - .L_18)
.L_18:
        /*003c*/ 	.word	0x00000000
        /*0040*/ 	.short	0x0002
        /*0042*/ 	.short	0x0010
        /*0044*/ 	.byte	0x00, 0xf0, 0x21, 0x00


	//----- nvinfo : EIATTR_KPARAM_INFO
	.align		4
.L_19:
        /*0048*/ 	.byte	0x04, 0x17
        /*004a*/ 	.short	(.L_21 - .L_20)
.L_20:
        /*004c*/ 	.word	0x00000000
        /*0050*/ 	.short	0x0001
        /*0052*/ 	.short	0x0008
        /*0054*/ 	.byte	0x00, 0xf5, 0x21, 0x00


	//----- nvinfo : EIATTR_KPARAM_INFO
	.align		4
.L_21:
        /*0058*/ 	.byte	0x04, 0x17
        /*005a*/ 	.short	(.L_23 - .L_22)
.L_22:
        /*005c*/ 	.word	0x00000000
        /*0060*/ 	.short	0x0000
        /*0062*/ 	.short	0x0000
        /*0064*/ 	.byte	0x00, 0xf5, 0x21, 0x00


	//----- nvinfo : EIATTR_SPARSE_MMA_MASK
	.align		4
.L_23:
        /*0068*/ 	.byte	0x03, 0x50
        /*006a*/ 	.short	0x0000


	//----- nvinfo : EIATTR_MAXREG_COUNT
	.align		4
        /*006c*/ 	.byte	0x03, 0x1b
        /*006e*/ 	.short	0x00ff


	//----- nvinfo : EIATTR_EXTERNS
	.align		4
        /*0070*/ 	.byte	0x04, 0x0f
        /*0072*/ 	.short	(.L_25 - .L_24)


	//   ....[0]....
	.align		4
.L_24:
        /*0074*/ 	.word	index@(malloc)


	//   ....[1]....
	.align		4
        /*0078*/ 	.word	index@(free)


	//----- nvinfo : EIATTR_MERCURY_ISA_VERSION
	.align		4
.L_25:
        /*007c*/ 	.byte	0x03, 0x5f
        /*007e*/ 	.short	0x0101


	//----- nvinfo : EIATTR_VRC_CTA_INIT_COUNT
	.align		4
        /*0080*/ 	.byte	0x02, 0x4a
	.zero		1
	.zero		1


	//----- nvinfo : EIATTR_SYSCALL_OFFSETS
	.align		4
        /*0084*/ 	.byte	0x04, 0x46
        /*0086*/ 	.short	(.L_27 - .L_26)


	//   ....[0]....
.L_26:
        /*0088*/ 	.word	0x00000140


	//   ....[1]....
        /*008c*/ 	.word	0x000001f0


	//   ....[2]....
        /*0090*/ 	.word	0x00000a30


	//   ....[3]....
        /*0094*/ 	.word	0x00000aa0


	//   ....[4]....
        /*0098*/ 	.word	0x00000b10


	//   ....[5]....
        /*009c*/ 	.word	0x000040e0


	//   ....[6]....
        /*00a0*/ 	.word	0x00004150


	//   ....[7]....
        /*00a4*/ 	.word	0x000097f0


	//   ....[8]....
        /*00a8*/ 	.word	0x00009840


	//   ....[9]....
        /*00ac*/ 	.word	0x000098a0


	//   ....[10]....
        /*00b0*/ 	.word	0x0000c0e0


	//   ....[11]....
        /*00b4*/ 	.word	0x0000c150


	//   ....[12]....
        /*00b8*/ 	.word	0x0000c880


	//   ....[13]....
        /*00bc*/ 	.word	0x0000c8d0


	//   ....[14]....
        /*00c0*/ 	.word	0x0000c930


	//   ....[15]....
        /*00c4*/ 	.word	0x0000e3e0


	//   ....[16]....
        /*00c8*/ 	.word	0x0000e430


	//   ....[17]....
        /*00cc*/ 	.word	0x0000e480


	//   ....[18]....
        /*00d0*/ 	.word	0x0000ed80


	//   ....[19]....
        /*00d4*/ 	.word	0x0000edd0


	//----- nvinfo : EIATTR_EXIT_INSTR_OFFSETS
	.align		4
.L_27:
        /*00d8*/ 	.byte	0x04, 0x1c
        /*00da*/ 	.short	(.L_29 - .L_28)


	//   ....[0]....
.L_28:
        /*00dc*/ 	.word	0x00000080


	//   ....[1]....
        /*00e0*/ 	.word	0x0000ede0


	//----- nvinfo : EIATTR_CRS_STACK_SIZE
	.align		4
.L_29:
        /*00e4*/ 	.byte	0x04, 0x1e
        /*00e6*/ 	.short	(.L_31 - .L_30)
.L_30:
        /*00e8*/ 	.word	0x00000000


	//----- nvinfo : EIATTR_CBANK_PARAM_SIZE
	.align		4
.L_31:
        /*00ec*/ 	.byte	0x03, 0x19
        /*00ee*/ 	.short	0x0024


	//----- nvinfo : EIATTR_PARAM_CBANK
	.align		4
        /*00f0*/ 	.byte	0x04, 0x0a
        /*00f2*/ 	.short	(.L_33 - .L_32)
	.align		4
.L_32:
        /*00f4*/ 	.word	index@(.nv.constant0._Z7QRDRootPdS_diii)
        /*00f8*/ 	.short	0x0380
        /*00fa*/ 	.short	0x0024


	//----- nvinfo : EIATTR_SW_WAR
	.align		4
.L_33:
        /*00fc*/ 	.byte	0x04, 0x36
        /*00fe*/ 	.short	(.L_35 - .L_34)
.L_34:
        /*0100*/ 	.word	0x00000008
.L_35:


//--------------------- .nv.callgraph             --------------------------
	.section	.nv.callgraph,"",@"SHT_CUDA_CALLGRAPH"
	.align	4
	.sectionentsize	8
	.align		4
        /*0000*/ 	.word	0x00000000
	.align		4
        /*0004*/ 	.word	0xffffffff
	.align		4
        /*0008*/ 	.word	index@(_Z7QRDRootPdS_diii)
	.align		4
        /*000c*/ 	.word	index@(free)
	.align		4
        /*0010*/ 	.word	index@(_Z7QRDRootPdS_diii)
	.align		4
        /*0014*/ 	.word	index@(malloc)
	.align		4
        /*0018*/ 	.word	0x00000000
	.align		4
        /*001c*/ 	.word	0xfffffffe
	.align		4
        /*0020*/ 	.word	0x00000000
	.align		4
        /*0024*/ 	.word	0xfffffffd
	.align		4
        /*0028*/ 	.word	0x00000000
	.align		4
        /*002c*/ 	.word	0xfffffffc


//--------------------- .nv.constant4             --------------------------
	.section	.nv.constant4,"a",@progbits
	.align	8
	.align		8
.nv.constant4:
        /*0000*/ 	.dword	malloc
	.align		8
        /*0008*/ 	.dword	free


//--------------------- .text._Z7QRDRootPdS_diii  --------------------------
	.section	.text._Z7QRDRootPdS_diii,"ax",@progbits
	.align	128
        .global         _Z7QRDRootPdS_diii
        .type           _Z7QRDRootPdS_diii,@function
        .size           _Z7QRDRootPdS_diii,(.L_x_225 - _Z7QRDRootPdS_diii)
        .other          _Z7QRDRootPdS_diii,@"STO_CUDA_ENTRY STV_DEFAULT"
_Z7QRDRootPdS_diii:
.text._Z7QRDRootPdS_diii:
[----:B------:R-:W0:Y:S01]  /*0000*/  LDC R1, c[0x0][0x37c] ;  /* 0x0000df00ff017b82 */ /* 0x000e220000000800 */
[----:B------:R-:W1:Y:S01]  /*0010*/  S2R R55, SR_CTAID.X ;  /* 0x0000000000377919 */ /* 0x000e620000002500 */
[----:B------:R-:W2:Y:S01]  /*0020*/  LDCU UR4, c[0x0][0x39c] ;  /* 0x00007380ff0477ac */ /* 0x000ea20008000800 */
[----:B------:R-:W1:Y:S01]  /*0030*/  S2R R0, SR_TID.X ;  /* 0x0000000000007919 */ /* 0x000e620000002100 */
[----:B------:R-:W1:Y:S01]  /*0040*/  LDCU UR5, c[0x0][0x360] ;  /* 0x00006c00ff0577ac */ /* 0x000e620008000800 */
[----:B--2---:R-:W-:Y:S01]  /*0050*/  UIMAD UR4, UR4, UR4, URZ ;  /* 0x00000004040472a4 */ /* 0x004fe2000f8e02ff */
[----:B-1----:R-:W-:-:S05]  /*0060*/  IMAD R55, R55, UR5, R0 ;  /* 0x0000000537377c24 */ /* 0x002fca000f8e0200 */
[----:B------:R-:W-:-:S13]  /*0070*/  ISETP.GT.AND P0, PT, R55, UR4, PT ;  /* 0x0000000437007c0c */ /* 0x000fda000bf04270 */
[----:B0-----:R-:W-:Y:S05]  /*0080*/  @P0 EXIT ;  /* 0x000000000000094d */ /* 0x001fea0003800000 */
[----:B------:R-:W0:Y:S01]  /*0090*/  LDCU UR4, c[0x0][0x3a0] ;  /* 0x00007400ff0477ac */ /* 0x000e220008000800 */
[----:B------:R-:W-:-:S04]  /*00a0*/  MOV R2, 0x0 ;  /* 0x0000000000027802 */ /* 0x000fc80000000f00 */
[----:B------:R1:W2:Y:S01]  /*00b0*/  LDC.64 R6, c[0x4][R2] ;  /* 0x0100000002067b82 */ /* 0x0002a20000000a00 */
[----:B0-----:R-:W-:-:S04]  /*00c0*/  UIMAD UR4, UR4, UR4, URZ ;  /* 0x00000004040472a4 */ /* 0x001fc8000f8e02ff */
[----:B------:R-:W-:-:S06]  /*00d0*/  UIMAD.WIDE.U32 UR4, UR4, 0x8, URZ ;  /* 0x00000008040478a5 */ /* 0x000fcc000f8e00ff */
[----:B------:R-:W-:Y:S02]  /*00e0*/  IMAD.U32 R9, RZ, RZ, UR5 ;  /* 0x00000005ff097e24 */ /* 0x000fe4000f8e00ff */
[----:B------:R-:W-:Y:S02]  /*00f0*/  IMAD.U32 R5, RZ, RZ, UR5 ;  /* 0x00000005ff057e24 */ /* 0x000fe4000f8e00ff */
[----:B------:R-:W-:Y:S02]  /*0100*/  IMAD.U32 R4, RZ, RZ, UR4 ;  /* 0x00000004ff047e24 */ /* 0x000fe4000f8e00ff */
[----:B------:R-:W-:Y:S02]  /*0110*/  IMAD.U32 R8, RZ, RZ, UR4 ;  /* 0x00000004ff087e24 */ /* 0x000fe4000f8e00ff */
[----:B-1----:R-:W-:-:S07]  /*0120*/  IMAD.MOV.U32 R5, RZ, RZ, R9 ;  /* 0x000000ffff057224 */ /* 0x002fce00078e0009 */
[----:B------:R-:W-:-:S07]  /*0130*/  LEPC R20, `(.L_x_0) ;  /* 0x000000001014794e */ /* 0x000fce0000000000 */
[----:B--2---:R-:W-:Y:S05]  /*0140*/  CALL.ABS.NOINC R6 ;  /* 0x0000000006007343 */ /* 0x004fea0003c00000 */
.L_x_0:
[----:B------:R-:W0:Y:S01]  /*0150*/  LDC R54, c[0x0][0x3a0] ;  /* 0x0000e800ff367b82 */ /* 0x000e220000000800 */
[----:B------:R-:W-:Y:S02]  /*0160*/  IMAD.MOV.U32 R26, RZ, RZ, R4 ;  /* 0x000000ffff1a7224 */ /* 0x000fe400078e0004 */
[----:B------:R-:W-:-:S05]  /*0170*/  IMAD.MOV.U32 R27, RZ, RZ, R5 ;  /* 0x000000ffff1b7224 */ /* 0x000fca00078e0005 */
[----:B------:R-:W1:Y:S01]  /*0180*/  LDC.64 R2, c[0x4][R2] ;  /* 0x0100000002027b82 */ /* 0x000e620000000a00 */
[----:B0-----:R-:W-:-:S04]  /*0190*/  VIADD R54, R54, 0xffffffff ;  /* 0xffffffff36367836 */ /* 0x001fc80000000000 */
[----:B------:R-:W-:-:S04]  /*01a0*/  IMAD R53, R54, R54, RZ ;  /* 0x0000003636357224 */ /* 0x000fc800078e02ff */
[----:B------:R-:W-:-:S04]  /*01b0*/  IMAD.WIDE.U32 R28, R53, 0x8, RZ ;  /* 0x00000008351c7825 */ /* 0x000fc800078e00ff */
[----:B------:R-:W-:Y:S02]  /*01c0*/  IMAD.MOV.U32 R4, RZ, RZ, R28 ;  /* 0x000000ffff047224 */ /* 0x000fe400078e001c */
[----:B-1----:R-:W-:-:S07]  /*01d0*/  IMAD.MOV.U32 R5, RZ, RZ, R29 ;  /* 0x000000ffff057224 */ /* 0x002fce00078e001d */
[----:B------:R-:W-:-:S07]  /*01e0*/  LEPC R20, `(.L_x_1) ;  /* 0x000000001014794e */ /* 0x000fce0000000000 */
[----:B------:R-:W-:Y:S05]  /*01f0*/  CALL.ABS.NOINC R2 ;  /* 0x0000000002007343 */ /* 0x000fea0003c00000 */
.L_x_1:
[----:B------:R-:W0:Y:S01]  /*0200*/  LDC R0, c[0x0][0x3a0] ;  /* 0x0000e800ff007b82 */ /* 0x000e220000000800 */
[----:B------:R-:W-:Y:S02]  /*0210*/  IMAD.MOV.U32 R24, RZ, RZ, R4 ;  /* 0x000000ffff187224 */ /* 0x000fe400078e0004 */
[----:B------:R-:W-:-:S05]  /*0220*/  IMAD.MOV.U32 R25, RZ, RZ, R5 ;  /* 0x000000ffff197224 */ /* 0x000fca00078e0005 */
[----:B------:R-:W1:Y:S01]  /*0230*/  LDC.64 R42, c[0x0][0x358] ;  /* 0x0000d600ff2a7b82 */ /* 0x000e620000000a00 */
[----:B0-----:R-:W-:-:S13]  /*0240*/  ISETP.GE.AND P0, PT, R0, 0x1, PT ;  /* 0x000000010000780c */ /* 0x001fda0003f06270 */
[----:B-1----:R-:W-:Y:S05]  /*0250*/  @!P0 BRA `(.L_x_2) ;  /* 0x0000000400e08947 */ /* 0x002fea0003800000 */
[C---:B------:R-:W-:Y:S01]  /*0260*/  ISETP.GE.U32.AND P0, PT, R0.reuse, 0x10, PT ;  /* 0x000000100000780c */ /* 0x040fe20003f06070 */
[----:B------:R-:W-:Y:S01]  /*0270*/  IMAD.MOV.U32 R3, RZ, RZ, RZ ;  /* 0x000000ffff037224 */ /* 0x000fe200078e00ff */
[----:B------:R-:W-:-:S04]  /*0280*/  LOP3.LUT R16, R0, 0xf, RZ, 0xc0, !PT ;  /* 0x0000000f00107812 */ /* 0x000fc800078ec0ff */
[----:B------:R-:W-:-:S07]  /*0290*/  ISETP.NE.AND P1, PT, R16, RZ, PT ;  /* 0x000000ff1000720c */ /* 0x000fce0003f25270 */
[----:B------:R-:W-:Y:S06]  /*02a0*/  @!P0 BRA `(.L_x_3) ;  /* 0x0000000000bc8947 */ /* 0x000fec0003800000 */
[----:B------:R-:W-:Y:S01]  /*02b0*/  BSSY.RECONVERGENT B0, `(.L_x_3) ;  /* 0x000002e000007945 */ /* 0x000fe20003800200 */
[----:B------:R-:W-:Y:S01]  /*02c0*/  LOP3.LUT R3, R0, 0x7ffffff0, RZ, 0xc0, !PT ;  /* 0x7ffffff000037812 */ /* 0x000fe200078ec0ff */
[----:B------:R-:W-:-:S07]  /*02d0*/  IMAD.MOV.U32 R2, RZ, RZ, RZ ;  /* 0x000000ffff027224 */ /* 0x000fce00078e00ff */
.L_x_4:
[----:B0-----:R-:W0:Y:S01]  /*02e0*/  LDC.64 R4, c[0x0][0x380] ;  /* 0x0000e000ff047b82 */ /* 0x001e220000000a00 */
[----:B------:R-:W-:Y:S01]  /*02f0*/  R2UR UR4, R42 ;  /* 0x000000002a0472ca */ /* 0x000fe200000e0000 */
[----:B------:R-:W-:Y:S01]  /*0300*/  IMAD R7, R55, R0, R2 ;  /* 0x0000000037077224 */ /* 0x000fe200078e0202 */
[----:B------:R-:W-:-:S03]  /*0310*/  R2UR UR5, R43 ;  /* 0x000000002b0572ca */ /* 0x000fc600000e0000 */
[----:B0-----:R-:W-:-:S10]  /*0320*/  IMAD.WIDE R4, R7, 0x8, R4 ;  /* 0x0000000807047825 */ /* 0x001fd400078e0204 */
[----:B------:R-:W2:Y:S01]  /*0330*/  LDG.E.64 R6, desc[UR4][R4.64] ;  /* 0x0000000404067981 */ /* 0x000ea2000c1e1b00 */
[----:B------:R-:W-:Y:S01]  /*0340*/  R2UR UR6, R42 ;  /* 0x000000002a0672ca */ /* 0x000fe200000e0000 */
[----:B------:R-:W-:Y:S01]  /*0350*/  IMAD.WIDE.U32 R8, R2, 0x8, R26 ;  /* 0x0000000802087825 */ /* 0x000fe200078e001a */
[----:B------:R-:W-:-:S04]  /*0360*/  R2UR UR7, R43 ;  /* 0x000000002b0772ca */ /* 0x000fc800000e0000 */
[----:B--2---:R0:W-:Y:S09]  /*0370*/  ST.E.64 desc[UR4][R8.64], R6 ;  /* 0x0000000608007985 */ /* 0x0041f2000c101b04 */
[----:B------:R-:W2:Y:S04]  /*0380*/  LDG.E.64 R10, desc[UR6][R4.64+0x8] ;  /* 0x00000806040a7981 */ /* 0x000ea8000c1e1b00 */
[----:B--2---:R1:W-:Y:S04]  /*0390*/  ST.E.64 desc[UR4][R8.64+0x8], R10 ;  /* 0x0000080a08007985 */ /* 0x0043e8000c101b04 */
[----:B------:R-:W2:Y:S04]  /*03a0*/  LDG.E.64 R12, desc[UR6][R4.64+0x10] ;  /* 0x00001006040c7981 */ /* 0x000ea8000c1e1b00 */
[----:B--2---:R2:W-:Y:S04]  /*03b0*/  ST.E.64 desc[UR4][R8.64+0x10], R12 ;  /* 0x0000100c08007985 */ /* 0x0045e8000c101b04 */
[----:B------:R-:W3:Y:S04]  /*03c0*/  LDG.E.64 R14, desc[UR6][R4.64+0x18] ;  /* 0x00001806040e7981 */ /* 0x000ee8000c1e1b00 */
[----:B---3--:R3:W-:Y:S04]  /*03d0*/  ST.E.64 desc[UR4][R8.64+0x18], R14 ;  /* 0x0000180e08007985 */ /* 0x0087e8000c101b04 */
[----:B0-----:R-:W4:Y:S04]  /*03e0*/  LDG.E.64 R6, desc[UR6][R4.64+0x20] ;  /* 0x0000200604067981 */ /* 0x001f28000c1e1b00 */
[----:B----4-:R0:W-:Y:S04]  /*03f0*/  ST.E.64 desc[UR4][R8.64+0x20], R6 ;  /* 0x0000200608007985 */ /* 0x0101e8000c101b04 */
[----:B-1----:R-:W4:Y:S04]  /*0400*/  LDG.E.64 R10, desc[UR6][R4.64+0x28] ;  /* 0x00002806040a7981 */ /* 0x002f28000c1e1b00 */
[----:B----4-:R1:W-:Y:S04]  /*0410*/  ST.E.64 desc[UR4][R8.64+0x28], R10 ;  /* 0x0000280a08007985 */ /* 0x0103e8000c101b04 */
[----:B--2---:R-:W2:Y:S04]  /*0420*/  LDG.E.64 R12, desc[UR6][R4.64+0x30] ;  /* 0x00003006040c7981 */ /* 0x004ea8000c1e1b00 */
[----:B--2---:R2:W-:Y:S04]  /*0430*/  ST.E.64 desc[UR4][R8.64+0x30], R12 ;  /* 0x0000300c08007985 */ /* 0x0045e8000c101b04 */
[----:B---3--:R-:W3:Y:S04]  /*0440*/  LDG.E.64 R14, desc[UR6][R4.64+0x38] ;  /* 0x00003806040e7981 */ /* 0x008ee8000c1e1b00 */
        /* <DEDUP_REMOVED lines=13> */
[----:B--2---:R-:W2:Y:S01]  /*0520*/  LDG.E.64 R12, desc[UR6][R4.64+0x70] ;  /* 0x00007006040c7981 */ /* 0x004ea2000c1e1b00 */
[----:B------:R-:W-:-:S05]  /*0530*/  VIADD R2, R2, 0x10 ;  /* 0x0000001002027836 */ /* 0x000fca0000000000 */
[----:B------:R-:W-:Y:S01]  /*0540*/  ISETP.NE.AND P0, PT, R2, R3, PT ;  /* 0x000000030200720c */ /* 0x000fe20003f05270 */
[----:B--2---:R0:W-:Y:S04]  /*0550*/  ST.E.64 desc[UR4][R8.64+0x70], R12 ;  /* 0x0000700c08007985 */ /* 0x0041e8000c101b04 */
[----:B---3--:R-:W2:Y:S04]  /*0560*/  LDG.E.64 R14, desc[UR6][R4.64+0x78] ;  /* 0x00007806040e7981 */ /* 0x008ea8000c1e1b00 */
[----:B--2---:R0:W-:Y:S04]  /*0570*/  ST.E.64 desc[UR4][R8.64+0x78], R14 ;  /* 0x0000780e08007985 */ /* 0x0041e8000c101b04 */
[----:B------:R-:W-:Y:S05]  /*0580*/  @P0 BRA `(.L_x_4) ;  /* 0xfffffffc00540947 */ /* 0x000fea000383ffff */
[----:B------:R-:W-:Y:S05]  /*0590*/  BSYNC.RECONVERGENT B0 ;  /* 0x0000000000007941 */ /* 0x000fea0003800200 */
.L_x_3:
[----:B------:R-:W-:Y:S04]  /*05a0*/  BSSY.RECONVERGENT B0, `(.L_x_2) ;  /* 0x0000043000007945 */ /* 0x000fe80003800200 */
[----:B------:R-:W-:Y:S05]  /*05b0*/  @!P1 BRA `(.L_x_5) ;  /* 0x0000000400049947 */ /* 0x000fea0003800000 */
[----:B------:R-:W-:Y:S02]  /*05c0*/  ISETP.GE.U32.AND P0, PT, R16, 0x8, PT ;  /* 0x000000081000780c */ /* 0x000fe40003f06070 */
[----:B------:R-:W-:-:S04]  /*05d0*/  LOP3.LUT R17, R0, 0x7, RZ, 0xc0, !PT ;  /* 0x0000000700117812 */ /* 0x000fc800078ec0ff */
[----:B------:R-:W-:-:S07]  /*05e0*/  ISETP.NE.AND P1, PT, R17, RZ, PT ;  /* 0x000000ff1100720c */ /* 0x000fce0003f25270 */
[----:B------:R-:W-:Y:S06]  /*05f0*/  @!P0 BRA `(.L_x_6) ;  /* 0x0000000000648947 */ /* 0x000fec0003800000 */
[----:B------:R-:W1:Y:S01]  /*0600*/  LDC.64 R4, c[0x0][0x380] ;  /* 0x0000e000ff047b82 */ /* 0x000e620000000a00 */
[----:B------:R-:W-:Y:S01]  /*0610*/  R2UR UR4, R42 ;  /* 0x000000002a0472ca */ /* 0x000fe200000e0000 */
[----:B0-----:R-:W-:Y:S01]  /*0620*/  IMAD R7, R55, R0, R3 ;  /* 0x0000000037077224 */ /* 0x001fe200078e0203 */
[----:B------:R-:W-:-:S03]  /*0630*/  R2UR UR5, R43 ;  /* 0x000000002b0572ca */ /* 0x000fc600000e0000 */
[----:B-1----:R-:W-:-:S10]  /*0640*/  IMAD.WIDE R4, R7, 0x8, R4 ;  /* 0x0000000807047825 */ /* 0x002fd400078e0204 */
        /* <DEDUP_REMOVED lines=13> */
[----:B-1----:R-:W5:Y:S04]  /*0720*/  LDG.E.64 R10, desc[UR6][R4.64+0x28] ;  /* 0x00002806040a7981 */ /* 0x002f68000c1e1b00 */
[----:B-----5:R4:W-:Y:S04]  /*0730*/  ST.E.64 desc[UR4][R8.64+0x28], R10 ;  /* 0x0000280a08007985 */ /* 0x0209e8000c101b04 */
[----:B--2---:R-:W2:Y:S04]  /*0740*/  LDG.E.64 R12, desc[UR6][R4.64+0x30] ;  /* 0x00003006040c7981 */ /* 0x004ea8000c1e1b00 */
[----:B--2---:R4:W-:Y:S04]  /*0750*/  ST.E.64 desc[UR4][R8.64+0x30], R12 ;  /* 0x0000300c08007985 */ /* 0x0049e8000c101b04 */
[----:B---3--:R-:W2:Y:S01]  /*0760*/  LDG.E.64 R14, desc[UR6][R4.64+0x38] ;  /* 0x00003806040e7981 */ /* 0x008ea2000c1e1b00 */
[----:B------:R-:W-:-:S03]  /*0770*/  VIADD R3, R3, 0x8 ;  /* 0x0000000803037836 */ /* 0x000fc60000000000 */
[----:B--2---:R4:W-:Y:S04]  /*0780*/  ST.E.64 desc[UR4][R8.64+0x38], R14 ;  /* 0x0000380e08007985 */ /* 0x0049e8000c101b04 */
.L_x_6:
[----:B------:R-:W-:Y:S05]  /*0790*/  @!P1 BRA `(.L_x_5) ;  /* 0x00000000008c9947 */ /* 0x000fea0003800000 */
[----:B------:R-:W-:Y:S02]  /*07a0*/  ISETP.GE.U32.AND P0, PT, R17, 0x4, PT ;  /* 0x000000041100780c */ /* 0x000fe40003f06070 */
[----:B------:R-:W-:-:S04]  /*07b0*/  LOP3.LUT R2, R0, 0x3, RZ, 0xc0, !PT ;  /* 0x0000000300027812 */ /* 0x000fc800078ec0ff */
[----:B------:R-:W-:-:S07]  /*07c0*/  ISETP.NE.AND P1, PT, R2, RZ, PT ;  /* 0x000000ff0200720c */ /* 0x000fce0003f25270 */
[----:B------:R-:W-:Y:S06]  /*07d0*/  @!P0 BRA `(.L_x_7) ;  /* 0x0000000000448947 */ /* 0x000fec0003800000 */
[----:B------:R-:W1:Y:S01]  /*07e0*/  LDC.64 R4, c[0x0][0x380] ;  /* 0x0000e000ff047b82 */ /* 0x000e620000000a00 */
[----:B------:R-:W-:Y:S01]  /*07f0*/  R2UR UR4, R42 ;  /* 0x000000002a0472ca */ /* 0x000fe200000e0000 */
[----:B0---4-:R-:W-:Y:S01]  /*0800*/  IMAD R13, R55, R0, R3 ;  /* 0x00000000370d7224 */ /* 0x011fe200078e0203 */
        /* <DEDUP_REMOVED lines=11> */
[----:B------:R-:W2:Y:S01]  /*08c0*/  LDG.E.64 R10, desc[UR6][R12.64+0x18] ;  /* 0x000018060c0a7981 */ /* 0x000ea2000c1e1b00 */
[----:B------:R-:W-:-:S03]  /*08d0*/  VIADD R3, R3, 0x4 ;  /* 0x0000000403037836 */ /* 0x000fc60000000000 */
[----:B--2---:R1:W-:Y:S04]  /*08e0*/  ST.E.64 desc[UR4][R14.64+0x18], R10 ;  /* 0x0000180a0e007985 */ /* 0x0043e8000c101b04 */
.L_x_7:
[----:B------:R-:W-:Y:S05]  /*08f0*/  @!P1 BRA `(.L_x_5) ;  /* 0x0000000000349947 */ /* 0x000fea0003800000 */
[----:B01--4-:R-:W0:Y:S01]  /*0900*/  LDC.64 R8, c[0x0][0x380] ;  /* 0x0000e000ff087b82 */ /* 0x013e220000000a00 */
[----:B------:R-:W-:-:S07]  /*0910*/  IMAD.MOV.U32 R11, RZ, RZ, RZ ;  /* 0x000000ffff0b7224 */ /* 0x000fce00078e00ff */
.L_x_8:
[----:B------:R-:W-:Y:S01]  /*0920*/  R2UR UR4, R42 ;  /* 0x000000002a0472ca */ /* 0x000fe200000e0000 */
[----:B--2---:R-:W-:Y:S01]  /*0930*/  IMAD R5, R55, R0, R3 ;  /* 0x0000000037057224 */ /* 0x004fe200078e0203 */
[----:B------:R-:W-:-:S03]  /*0940*/  R2UR UR5, R43 ;  /* 0x000000002b0572ca */ /* 0x000fc600000e0000 */
[----:B0-----:R-:W-:-:S10]  /*0950*/  IMAD.WIDE R4, R5, 0x8, R8 ;  /* 0x0000000805047825 */ /* 0x001fd400078e0208 */
[----:B------:R-:W2:Y:S01]  /*0960*/  LDG.E.64 R4, desc[UR4][R4.64] ;  /* 0x0000000404047981 */ /* 0x000ea2000c1e1b00 */
[----:B------:R-:W-:Y:S02]  /*0970*/  VIADD R11, R11, 0x1 ;  /* 0x000000010b0b7836 */ /* 0x000fe40000000000 */
[----:B------:R-:W-:-:S03]  /*0980*/  IMAD.WIDE.U32 R6, R3, 0x8, R26 ;  /* 0x0000000803067825 */ /* 0x000fc600078e001a */
[----:B------:R-:W-:Y:S01]  /*0990*/  ISETP.NE.AND P0, PT, R11, R2, PT ;  /* 0x000000020b00720c */ /* 0x000fe20003f05270 */
[----:B------:R-:W-:Y:S01]  /*09a0*/  VIADD R3, R3, 0x1 ;  /* 0x0000000103037836 */ /* 0x000fe20000000000 */
[----:B--2---:R2:W-:Y:S11]  /*09b0*/  ST.E.64 desc[UR4][R6.64], R4 ;  /* 0x0000000406007985 */ /* 0x0045f6000c101b04 */
[----:B------:R-:W-:Y:S05]  /*09c0*/  @P0 BRA `(.L_x_8) ;  /* 0xfffffffc00d40947 */ /* 0x000fea000383ffff */
.L_x_5:
[----:B------:R-:W-:Y:S05]  /*09d0*/  BSYNC.RECONVERGENT B0 ;  /* 0x0000000000007941 */ /* 0x000fea0003800200 */
.L_x_2:
[----:B------:R-:W-:Y:S01]  /*09e0*/  MOV R2, 0x0 ;  /* 0x0000000000027802 */ /* 0x000fe20000000f00 */
[----:B-12---:R-:W-:Y:S02]  /*09f0*/  IMAD.MOV.U32 R4, RZ, RZ, R28 ;  /* 0x000000ffff047224 */ /* 0x006fe400078e001c */
[----:B------:R-:W-:Y:S01]  /*0a00*/  IMAD.MOV.U32 R5, RZ, RZ, R29 ;  /* 0x000000ffff057224 */ /* 0x000fe200078e001d */
[----:B0---4-:R0:W1:Y:S06]  /*0a10*/  LDC.64 R6, c[0x4][R2] ;  /* 0x0100000002067b82 */ /* 0x01106c0000000a00 */
[----:B------:R-:W-:-:S07]  /*0a20*/  LEPC R20, `(.L_x_9) ;  /* 0x000000001014794e */ /* 0x000fce0000000000 */
[----:B01----:R-:W-:Y:S05]  /*0a30*/  CALL.ABS.NOINC R6 ;  /* 0x0000000006007343 */ /* 0x003fea0003c00000 */
.L_x_9:
[----:B------:R0:W1:Y:S01]  /*0a40*/  LDC.64 R6, c[0x4][R2] ;  /* 0x0100000002067b82 */ /* 0x0000620000000a00 */
[----:B------:R-:W-:Y:S02]  /*0a50*/  IMAD.MOV.U32 R30, RZ, RZ, R4 ;  /* 0x000000ffff1e7224 */ /* 0x000fe400078e0004 */
[----:B------:R-:W-:Y:S02]  /*0a60*/  IMAD.MOV.U32 R31, RZ, RZ, R5 ;  /* 0x000000ffff1f7224 */ /* 0x000fe400078e0005 */
[----:B------:R-:W-:Y:S02]  /*0a70*/  IMAD.MOV.U32 R4, RZ, RZ, R28 ;  /* 0x000000ffff047224 */ /* 0x000fe400078e001c */
[----:B------:R-:W-:-:S07]  /*0a80*/  IMAD.MOV.U32 R5, RZ, RZ, R29 ;  /* 0x000000ffff057224 */ /* 0x000fce00078e001d */
[----:B------:R-:W-:-:S07]  /*0a90*/  LEPC R20, `(.L_x_10) ;  /* 0x000000001014794e */ /* 0x000fce0000000000 */
[----:B01----:R-:W-:Y:S05]  /*0aa0*/  CALL.ABS.NOINC R6 ;  /* 0x0000000006007343 */ /* 0x003fea0003c00000 */
.L_x_10:
[----:B------:R-:W0:Y:S01]  /*0ab0*/  LDC.64 R2, c[0x4][R2] ;  /* 0x0100000002027b82 */ /* 0x000e220000000a00 */
[----:B------:R-:W-:Y:S02]  /*0ac0*/  IMAD.MOV.U32 R22, RZ, RZ, R4 ;  /* 0x000000ffff167224 */ /* 0x000fe400078e0004 */
[----:B------:R-:W-:Y:S02]  /*0ad0*/  IMAD.MOV.U32 R23, RZ, RZ, R5 ;  /* 0x000000ffff177224 */ /* 0x000fe400078e0005 */
[----:B------:R-:W-:Y:S02]  /*0ae0*/  IMAD.MOV.U32 R4, RZ, RZ, R28 ;  /* 0x000000ffff047224 */ /* 0x000fe400078e001c */
[----:B------:R-:W-:-:S07]  /*0af0*/  IMAD.MOV.U32 R5, RZ, RZ, R29 ;  /* 0x000000ffff057224 */ /* 0x000fce00078e001d */
[----:B------:R-:W-:-:S07]  /*0b00*/  LEPC R20, `(.L_x_11) ;  /* 0x000000001014794e */ /* 0x000fce0000000000 */
[----:B0-----:R-:W-:Y:S05]  /*0b10*/  CALL.ABS.NOINC R2 ;  /* 0x0000000002007343 */ /* 0x001fea0003c00000 */
.L_x_11:
[----:B------:R-:W0:Y:S01]  /*0b20*/  LDC R6, c[0x0][0x3a0] ;  /* 0x0000e800ff067b82 */ /* 0x000e220000000800 */
[----:B------:R-:W-:Y:S02]  /*0b30*/  IMAD.MOV.U32 R18, RZ, RZ, R4 ;  /* 0x000000ffff127224 */ /* 0x000fe400078e0004 */
[----:B------:R-:W-:Y:S01]  /*0b40*/  IMAD.MOV.U32 R19, RZ, RZ, R5 ;  /* 0x000000ffff137224 */ /* 0x000fe200078e0005 */
[----:B0-----:R-:W-:-:S13]  /*0b50*/  ISETP.GE.AND P0, PT, R6, 0x2, PT ;  /* 0x000000020600780c */ /* 0x001fda0003f06270 */
[----:B------:R-:W-:Y:S05]  /*0b60*/  @!P0 BRA `(.L_x_12) ;  /* 0x0000000400ec8947 */ /* 0x000fea0003800000 */
[----:B------:R-:W-:Y:S01]  /*0b70*/  VIADD R0, R6, 0xfffffffe ;  /* 0xfffffffe06007836 */ /* 0x000fe20000000000 */
[----:B------:R-:W-:Y:S01]  /*0b80*/  LOP3.LUT R4, R54, 0xf, RZ, 0xc0, !PT ;  /* 0x0000000f36047812 */ /* 0x000fe200078ec0ff */
[----:B------:R-:W-:-:S03]  /*0b90*/  IMAD.MOV.U32 R5, RZ, RZ, RZ ;  /* 0x000000ffff057224 */ /* 0x000fc600078e00ff */
[----:B------:R-:W-:Y:S02]  /*0ba0*/  ISETP.GE.U32.AND P1, PT, R0, 0xf, PT ;  /* 0x0000000f0000780c */ /* 0x000fe40003f26070 */
[----:B------:R-:W-:-:S11]  /*0bb0*/  ISETP.NE.AND P2, PT, R4, RZ, PT ;  /* 0x000000ff0400720c */ /* 0x000fd60003f45270 */
[----:B------:R-:W-:Y:S05]  /*0bc0*/  @!P1 BRA `(.L_x_13) ;  /* 0x0000000000e09947 */ /* 0x000fea0003800000 */
[----:B------:R-:W-:Y:S01]  /*0bd0*/  BSSY.RECONVERGENT B0, `(.L_x_13) ;  /* 0x0000037000007945 */ /* 0x000fe20003800200 */
[----:B------:R-:W-:Y:S01]  /*0be0*/  LOP3.LUT R5, R54, 0xfffffff0, RZ, 0xc0, !PT ;  /* 0xfffffff036057812 */ /* 0x000fe200078ec0ff */
[----:B------:R-:W-:-:S07]  /*0bf0*/  IMAD.MOV.U32 R0, RZ, RZ, RZ ;  /* 0x000000ffff007224 */ /* 0x000fce00078e00ff */
.L_x_14:
[----:B0-----:R-:W-:Y:S01]  /*0c00*/  IMAD.WIDE.U32 R2, R0, 0x8, R24 ;  /* 0x0000000800027825 */ /* 0x001fe200078e0018 */
[----:B------:R-:W-:Y:S02]  /*0c10*/  R2UR UR4, R42 ;  /* 0x000000002a0472ca */ /* 0x000fe400000e0000 */
[C---:B------:R-:W-:Y:S01]  /*0c20*/  R2UR UR5, R43.reuse ;  /* 0x000000002b0572ca */ /* 0x040fe200000e0000 */
[----:B------:R-:W-:Y:S01]  /*0c30*/  VIADD R0, R0, 0x10 ;  /* 0x0000001000007836 */ /* 0x000fe20000000000 */
[C---:B------:R-:W-:Y:S02]  /*0c40*/  R2UR UR6, R42.reuse ;  /* 0x000000002a0672ca */ /* 0x040fe400000e0000 */
[C---:B------:R-:W-:Y:S02]  /*0c50*/  R2UR UR7, R43.reuse ;  /* 0x000000002b0772ca */ /* 0x040fe400000e0000 */
[----:B------:R-:W-:Y:S02]  /*0c60*/  R2UR UR8, R42 ;  /* 0x000000002a0872ca */ /* 0x000fe400000e0000 */
[----:B------:R-:W-:-:S02]  /*0c70*/  R2UR UR9, R43 ;  /* 0x000000002b0972ca */ /* 0x000fc400000e0000 */
[C---:B------:R-:W-:Y:S02]  /*0c80*/  R2UR UR10, R42.reuse ;  /* 0x000000002a0a72ca */ /* 0x040fe400000e0000 */
[C---:B------:R-:W-:Y:S01]  /*0c90*/  R2UR UR11, R43.reuse ;  /* 0x000000002b0b72ca */ /* 0x040fe200000e0000 */
[----:B------:R0:W-:Y:S01]  /*0ca0*/  ST.E.64 desc[UR4][R2.64], RZ ;  /* 0x000000ff02007985 */ /* 0x0001e2000c101b04 */
[C---:B------:R-:W-:Y:S02]  /*0cb0*/  R2UR UR12, R42.reuse ;  /* 0x000000002a0c72ca */ /* 0x040fe400000e0000 */
[C---:B------:R-:W-:Y:S01]  /*0cc0*/  R2UR UR13, R43.reuse ;  /* 0x000000002b0d72ca */ /* 0x040fe200000e0000 */
[----:B------:R0:W-:Y:S01]  /*0cd0*/  ST.E.64 desc[UR6][R2.64+0x8], RZ ;  /* 0x000008ff02007985 */ /* 0x0001e2000c101b06 */
[C---:B------:R-:W-:Y:S02]  /*0ce0*/  R2UR UR14, R42.reuse ;  /* 0x000000002a0e72ca */ /* 0x040fe400000e0000 */
[----:B------:R-:W-:Y:S01]  /*0cf0*/  R2UR UR15, R43 ;  /* 0x000000002b0f72ca */ /* 0x000fe200000e0000 */
[----:B------:R0:W-:Y:S01]  /*0d00*/  ST.E.64 desc[UR8][R2.64+0x10], RZ ;  /* 0x000010ff02007985 */ /* 0x0001e2000c101b08 */
[----:B------:R-:W-:-:S02]  /*0d10*/  R2UR UR16, R42 ;  /* 0x000000002a1072ca */ /* 0x000fc400000e0000 */
        /* <DEDUP_REMOVED lines=27> */
[----:B------:R-:W-:Y:S01]  /*0ed0*/  R2UR UR35, R43 ;  /* 0x000000002b2372ca */ /* 0x000fe200000e0000 */
[----:B------:R0:W-:Y:S01]  /*0ee0*/  ST.E.64 desc[UR28][R2.64+0x60], RZ ;  /* 0x000060ff02007985 */ /* 0x0001e2000c101b1c */
[----:B------:R-:W-:-:S03]  /*0ef0*/  ISETP.NE.AND P1, PT, R0, R5, PT ;  /* 0x000000050000720c */ /* 0x000fc60003f25270 */
[----:B------:R0:W-:Y:S04]  /*0f00*/  ST.E.64 desc[UR30][R2.64+0x68], RZ ;  /* 0x000068ff02007985 */ /* 0x0001e8000c101b1e */
[----:B------:R0:W-:Y:S04]  /*0f10*/  ST.E.64 desc[UR32][R2.64+0x70], RZ ;  /* 0x000070ff02007985 */ /* 0x0001e8000c101b20 */
[----:B------:R0:W-:Y:S02]  /*0f20*/  ST.E.64 desc[UR34][R2.64+0x78], RZ ;  /* 0x000078ff02007985 */ /* 0x0001e4000c101b22 */
[----:B------:R-:W-:Y:S05]  /*0f30*/  @P1 BRA `(.L_x_14) ;  /* 0xfffffffc00301947 */ /* 0x000fea000383ffff */
[----:B------:R-:W-:Y:S05]  /*0f40*/  BSYNC.RECONVERGENT B0 ;  /* 0x0000000000007941 */ /* 0x000fea0003800200 */
.L_x_13:
[----:B------:R-:W-:Y:S04]  /*0f50*/  BSSY.RECONVERGENT B0, `(.L_x_12) ;  /* 0x000003c000007945 */ /* 0x000fe80003800200 */
[----:B------:R-:W-:Y:S05]  /*0f60*/  @!P2 BRA `(.L_x_15) ;  /* 0x0000000000e8a947 */ /* 0x000fea0003800000 */
[----:B------:R-:W-:Y:S02]  /*0f70*/  ISETP.GE.U32.AND P1, PT, R4, 0x8, PT ;  /* 0x000000080400780c */ /* 0x000fe40003f26070 */
[----:B------:R-:W-:-:S04]  /*0f80*/  LOP3.LUT R0, R54, 0x7, RZ, 0xc0, !PT ;  /* 0x0000000736007812 */ /* 0x000fc800078ec0ff */
[----:B------:R-:W-:-:S07]  /*0f90*/  ISETP.NE.AND P2, PT, R0, RZ, PT ;  /* 0x000000ff0000720c */ /* 0x000fce0003f45270 */
[----:B------:R-:W-:Y:S06]  /*0fa0*/  @!P1 BRA `(.L_x_16) ;  /* 0x0000000000689947 */ /* 0x000fec0003800000 */
[C---:B------:R-:W-:Y:S01]  /*0fb0*/  R2UR UR4, R42.reuse ;  /* 0x000000002a0472ca */ /* 0x040fe200000e0000 */
[----:B0-----:R-:W-:Y:S01]  /*0fc0*/  IMAD.WIDE.U32 R2, R5, 0x8, R24 ;  /* 0x0000000805027825 */ /* 0x001fe200078e0018 */
[----:B------:R-:W-:Y:S02]  /*0fd0*/  R2UR UR5, R43 ;  /* 0x000000002b0572ca */ /* 0x000fe400000e0000 */
[C---:B------:R-:W-:Y:S01]  /*0fe0*/  R2UR UR6, R42.reuse ;  /* 0x000000002a0672ca */ /* 0x040fe200000e0000 */
[----:B------:R-:W-:Y:S01]  /*0ff0*/  VIADD R5, R5, 0x8 ;  /* 0x0000000805057836 */ /* 0x000fe20000000000 */
        /* <DEDUP_REMOVED lines=15> */
[----:B------:R-:W-:Y:S02]  /*10f0*/  R2UR UR18, R42 ;  /* 0x000000002a1272ca */ /* 0x000fe400000e0000 */
[----:B------:R-:W-:Y:S01]  /*1100*/  R2UR UR19, R43 ;  /* 0x000000002b1372ca */ /* 0x000fe200000e0000 */
[----:B------:R1:W-:Y:S04]  /*1110*/  ST.E.64 desc[UR12][R2.64+0x20], RZ ;  /* 0x000020ff02007985 */ /* 0x0003e8000c101b0c */
[----:B------:R1:W-:Y:S04]  /*1120*/  ST.E.64 desc[UR14][R2.64+0x28], RZ ;  /* 0x000028ff02007985 */ /* 0x0003e8000c101b0e */
[----:B------:R1:W-:Y:S04]  /*1130*/  ST.E.64 desc[UR16][R2.64+0x30], RZ ;  /* 0x000030ff02007985 */ /* 0x0003e8000c101b10 */
[----:B------:R1:W-:Y:S02]  /*1140*/  ST.E.64 desc[UR18][R2.64+0x38], RZ ;  /* 0x000038ff02007985 */ /* 0x0003e4000c101b12 */
.L_x_16:
[----:B------:R-:W-:Y:S05]  /*1150*/  @!P2 BRA `(.L_x_15) ;  /* 0x00000000006ca947 */ /* 0x000fea0003800000 */
[----:B------:R-:W-:Y:S02]  /*1160*/  ISETP.GE.U32.AND P1, PT, R0, 0x4, PT ;  /* 0x000000040000780c */ /* 0x000fe40003f26070 */
[----:B------:R-:W-:-:S04]  /*1170*/  LOP3.LUT R0, R54, 0x3, RZ, 0xc0, !PT ;  /* 0x0000000336007812 */ /* 0x000fc800078ec0ff */
[----:B------:R-:W-:-:S07]  /*1180*/  ISETP.NE.AND P2, PT, R0, RZ, PT ;  /* 0x000000ff0000720c */ /* 0x000fce0003f45270 */
[C---:B------:R-:W-:Y:S01]  /*1190*/  @P1 R2UR UR4, R42.reuse ;  /* 0x000000002a0412ca */ /* 0x040fe200000e0000 */
[----:B01----:R-:W-:Y:S01]  /*11a0*/  @P1 IMAD.WIDE.U32 R2, R5, 0x8, R24 ;  /* 0x0000000805021825 */ /* 0x003fe200078e0018 */
[----:B------:R-:W-:Y:S02]  /*11b0*/  @P1 R2UR UR5, R43 ;  /* 0x000000002b0512ca */ /* 0x000fe400000e0000 */
[C---:B------:R-:W-:Y:S01]  /*11c0*/  @P1 R2UR UR6, R42.reuse ;  /* 0x000000002a0612ca */ /* 0x040fe200000e0000 */
[----:B------:R-:W-:Y:S01]  /*11d0*/  @P1 VIADD R5, R5, 0x4 ;  /* 0x0000000405051836 */ /* 0x000fe20000000000 */
[C---:B------:R-:W-:Y:S02]  /*11e0*/  @P1 R2UR UR7, R43.reuse ;  /* 0x000000002b0712ca */ /* 0x040fe400000e0000 */
[----:B------:R-:W-:Y:S02]  /*11f0*/  @P1 R2UR UR8, R42 ;  /* 0x000000002a0812ca */ /* 0x000fe400000e0000 */
[----:B------:R-:W-:-:S02]  /*1200*/  @P1 R2UR UR9, R43 ;  /* 0x000000002b0912ca */ /* 0x000fc400000e0000 */
[----:B------:R-:W-:Y:S02]  /*1210*/  @P1 R2UR UR10, R42 ;  /* 0x000000002a0a12ca */ /* 0x000fe400000e0000 */
[----:B------:R-:W-:Y:S01]  /*1220*/  @P1 R2UR UR11, R43 ;  /* 0x000000002b0b12ca */ /* 0x000fe200000e0000 */
[----:B------:R2:W-:Y:S04]  /*1230*/  @P1 ST.E.64 desc[UR4][R2.64], RZ ;  /* 0x000000ff02001985 */ /* 0x0005e8000c101b04 */
[----:B------:R2:W-:Y:S04]  /*1240*/  @P1 ST.E.64 desc[UR6][R2.64+0x8], RZ ;  /* 0x000008ff02001985 */ /* 0x0005e8000c101b06 */
[----:B------:R2:W-:Y:S04]  /*1250*/  @P1 ST.E.64 desc[UR8][R2.64+0x10], RZ ;  /* 0x000010ff02001985 */ /* 0x0005e8000c101b08 */
[----:B------:R2:W-:Y:S01]  /*1260*/  @P1 ST.E.64 desc[UR10][R2.64+0x18], RZ ;  /* 0x000018ff02001985 */ /* 0x0005e2000c101b0a */
[----:B------:R-:W-:Y:S05]  /*1270*/  @!P2 BRA `(.L_x_15) ;  /* 0x000000000024a947 */ /* 0x000fea0003800000 */
[----:B------:R-:W-:-:S07]  /*1280*/  IMAD.MOV.U32 R7, RZ, RZ, RZ ;  /* 0x000000ffff077224 */ /* 0x000fce00078e00ff */
.L_x_17:
[----:B------:R-:W-:Y:S01]  /*1290*/  VIADD R7, R7, 0x1 ;  /* 0x0000000107077836 */ /* 0x000fe20000000000 */
[----:B------:R-:W-:Y:S01]  /*12a0*/  R2UR UR4, R42 ;  /* 0x000000002a0472ca */ /* 0x000fe200000e0000 */
[----:B--23--:R-:W-:Y:S01]  /*12b0*/  IMAD.WIDE.U32 R2, R5, 0x8, R24 ;  /* 0x0000000805027825 */ /* 0x00cfe200078e0018 */
[----:B------:R-:W-:Y:S02]  /*12c0*/  R2UR UR5, R43 ;  /* 0x000000002b0572ca */ /* 0x000fe400000e0000 */
[----:B------:R-:W-:Y:S01]  /*12d0*/  ISETP.NE.AND P1, PT, R7, R0, PT ;  /* 0x000000000700720c */ /* 0x000fe20003f25270 */
[----:B------:R-:W-:-:S10]  /*12e0*/  VIADD R5, R5, 0x1 ;  /* 0x0000000105057836 */ /* 0x000fd40000000000 */
[----:B------:R3:W-:Y:S02]  /*12f0*/  ST.E.64 desc[UR4][R2.64], RZ ;  /* 0x000000ff02007985 */ /* 0x0007e4000c101b04 */
[----:B------:R-:W-:Y:S05]  /*1300*/  @P1 BRA `(.L_x_17) ;  /* 0xfffffffc00e01947 */ /* 0x000fea000383ffff */
.L_x_15:
[----:B------:R-:W-:Y:S05]  /*1310*/  BSYNC.RECONVERGENT B0 ;  /* 0x0000000000007941 */ /* 0x000fea0003800200 */
.L_x_12:
[----:B------:R-:W-:-:S13]  /*1320*/  ISETP.NE.AND P1, PT, R54, RZ, PT ;  /* 0x000000ff3600720c */ /* 0x000fda0003f25270 */
[----:B------:R-:W-:Y:S05]  /*1330*/  @!P1 BRA `(.L_x_18) ;  /* 0x0000000400cc9947 */ /* 0x000fea0003800000 */
[C---:B------:R-:W-:Y:S01]  /*1340*/  ISETP.GE.U32.AND P1, PT, R53.reuse, 0x10, PT ;  /* 0x000000103500780c */ /* 0x040fe20003f26070 */
[----:B------:R-:W-:Y:S01]  /*1350*/  IMAD.MOV.U32 R5, RZ, RZ, RZ ;  /* 0x000000ffff057224 */ /* 0x000fe200078e00ff */
[----:B------:R-:W-:-:S04]  /*1360*/  VIMNMX.U32 R0, PT, PT, R53, 0x1, !PT ;  /* 0x0000000135007848 */ /* 0x000fc80007fe0000 */
[----:B------:R-:W-:-:S04]  /*1370*/  LOP3.LUT R7, R0, 0xd, RZ, 0xc0, !PT ;  /* 0x0000000d00077812 */ /* 0x000fc800078ec0ff */
[----:B------:R-:W-:-:S03]  /*1380*/  ISETP.NE.AND P2, PT, R7, RZ, PT ;  /* 0x000000ff0700720c */ /* 0x000fc60003f45270 */
[----:B------:R-:W-:Y:S10]  /*1390*/  @!P1 BRA `(.L_x_19) ;  /* 0x0000000000e09947 */ /* 0x000ff40003800000 */
[----:B------:R-:W-:Y:S01]  /*13a0*/  BSSY.RECONVERGENT B0, `(.L_x_19) ;  /* 0x0000037000007945 */ /* 0x000fe20003800200 */
[----:B------:R-:W-:Y:S01]  /*13b0*/  LOP3.LUT R5, R0, 0xfffffff0, RZ, 0xc0, !PT ;  /* 0xfffffff000057812 */ /* 0x000fe200078ec0ff */
[----:B------:R-:W-:-:S07]  /*13c0*/  IMAD.MOV.U32 R4, RZ, RZ, RZ ;  /* 0x000000ffff047224 */ /* 0x000fce00078e00ff */
.L_x_20:
[----:B01234-:R-:W-:Y:S01]  /*13d0*/  IMAD.WIDE.U32 R2, R4, 0x8, R30 ;  /* 0x0000000804027825 */ /* 0x01ffe200078e001e */
        /* <DEDUP_REMOVED lines=52> */
.L_x_19:
[----:B------:R-:W-:Y:S05]  /*1720*/  @!P2 BRA `(.L_x_18) ;  /* 0x0000000000d0a947 */ /* 0x000fea0003800000 */
[----:B------:R-:W-:Y:S02]  /*1730*/  ISETP.GE.U32.AND P1, PT, R7, 0x8, PT ;  /* 0x000000080700780c */ /* 0x000fe40003f26070 */
[----:B------:R-:W-:-:S04]  /*1740*/  LOP3.LUT R4, R0, 0x5, RZ, 0xc0, !PT ;  /* 0x0000000500047812 */ /* 0x000fc800078ec0ff */
[----:B------:R-:W-:-:S07]  /*1750*/  ISETP.NE.AND P2, PT, R4, RZ, PT ;  /* 0x000000ff0400720c */ /* 0x000fce0003f45270 */
[----:B------:R-:W-:Y:S06]  /*1760*/  @!P1 BRA `(.L_x_21) ;  /* 0x0000000000689947 */ /* 0x000fec0003800000 */
[C---:B------:R-:W-:Y:S01]  /*1770*/  R2UR UR4, R42.reuse ;  /* 0x000000002a0472ca */ /* 0x040fe200000e0000 */
[----:B01234-:R-:W-:Y:S01]  /*1780*/  IMAD.WIDE.U32 R2, R5, 0x8, R30 ;  /* 0x0000000805027825 */ /* 0x01ffe200078e001e */
        /* <DEDUP_REMOVED lines=24> */
.L_x_21:
[----:B------:R-:W-:Y:S05]  /*1910*/  @!P2 BRA `(.L_x_18) ;  /* 0x000000000054a947 */ /* 0x000fea0003800000 */
[----:B------:R-:W-:Y:S02]  /*1920*/  LOP3.LUT R0, R0, 0x1, RZ, 0xc0, !PT ;  /* 0x0000000100007812 */ /* 0x000fe400078ec0ff */
[----:B------:R-:W-:Y:S02]  /*1930*/  ISETP.GE.U32.AND P1, PT, R4, 0x4, PT ;  /* 0x000000040400780c */ /* 0x000fe40003f26070 */
[----:B------:R-:W-:-:S11]  /*1940*/  ISETP.NE.U32.AND P2, PT, R0, 0x1, PT ;  /* 0x000000010000780c */ /* 0x000fd60003f45070 */
[C---:B------:R-:W-:Y:S01]  /*1950*/  @P1 R2UR UR4, R42.reuse ;  /* 0x000000002a0412ca */ /* 0x040fe200000e0000 */
[--C-:B------:R-:W-:Y:S01]  /*1960*/  @P1 IMAD.WIDE.U32 R8, R5, 0x8, R30.reuse ;  /* 0x0000000805081825 */ /* 0x100fe200078e001e */
[----:B------:R-:W-:Y:S02]  /*1970*/  @P1 R2UR UR5, R43 ;  /* 0x000000002b0512ca */ /* 0x000fe400000e0000 */
[C---:B------:R-:W-:Y:S01]  /*1980*/  @P1 R2UR UR6, R42.reuse ;  /* 0x000000002a0612ca */ /* 0x040fe200000e0000 */
[----:B------:R-:W-:Y:S01]  /*1990*/  @P1 VIADD R5, R5, 0x4 ;  /* 0x0000000405051836 */ /* 0x000fe20000000000 */
[----:B------:R-:W-:Y:S02]  /*19a0*/  @P1 R2UR UR7, R43 ;  /* 0x000000002b0712ca */ /* 0x000fe400000e0000 */
[----:B------:R-:W-:Y:S01]  /*19b0*/  @P1 R2UR UR8, R42 ;  /* 0x000000002a0812ca */ /* 0x000fe200000e0000 */
[----:B01234-:R-:W-:Y:S01]  /*19c0*/  @!P2 IMAD.WIDE.U32 R2, R5, 0x8, R30 ;  /* 0x000000080502a825 */ /* 0x01ffe200078e001e */
[----:B------:R-:W-:-:S02]  /*19d0*/  @P1 R2UR UR9, R43 ;  /* 0x000000002b0912ca */ /* 0x000fc400000e0000 */
[C---:B------:R-:W-:Y:S02]  /*19e0*/  @P1 R2UR UR10, R42.reuse ;  /* 0x000000002a0a12ca */ /* 0x040fe400000e0000 */
[C---:B------:R-:W-:Y:S01]  /*19f0*/  @P1 R2UR UR11, R43.reuse ;  /* 0x000000002b0b12ca */ /* 0x040fe200000e0000 */
[----:B------:R0:W-:Y:S01]  /*1a00*/  @P1 ST.E.64 desc[UR4][R8.64], RZ ;  /* 0x000000ff08001985 */ /* 0x0001e2000c101b04 */
[----:B------:R-:W-:Y:S02]  /*1a10*/  @!P2 R2UR UR12, R42 ;  /* 0x000000002a0ca2ca */ /* 0x000fe400000e0000 */
[----:B------:R-:W-:Y:S01]  /*1a20*/  @!P2 R2UR UR13, R43 ;  /* 0x000000002b0da2ca */ /* 0x000fe200000e0000 */
[----:B------:R0:W-:Y:S04]  /*1a30*/  @P1 ST.E.64 desc[UR6][R8.64+0x8], RZ ;  /* 0x000008ff08001985 */ /* 0x0001e8000c101b06 */
[----:B------:R0:W-:Y:S04]  /*1a40*/  @P1 ST.E.64 desc[UR8][R8.64+0x10], RZ ;  /* 0x000010ff08001985 */ /* 0x0001e8000c101b08 */
[----:B------:R0:W-:Y:S04]  /*1a50*/  @P1 ST.E.64 desc[UR10][R8.64+0x18], RZ ;  /* 0x000018ff08001985 */ /* 0x0001e8000c101b0a */
[----:B------:R0:W-:Y:S02]  /*1a60*/  @!P2 ST.E.64 desc[UR12][R2.64], RZ ;  /* 0x000000ff0200a985 */ /* 0x0001e4000c101b0c */
.L_x_18:
[----:B------:R-:W-:Y:S05]  /*1a70*/  @!P0 BRA `(.L_x_22) ;  /* 0x0000001c00548947 */ /* 0x000fea0003800000 */
[----:B------:R-:W-:Y:S01]  /*1a80*/  VIADD R6, R6, 0xfffffffe ;  /* 0xfffffffe06067836 */ /* 0x000fe20000000000 */
[----:B------:R-:W-:Y:S01]  /*1a90*/  LOP3.LUT R10, R54, 0x7, RZ, 0xc0, !PT ;  /* 0x00000007360a7812 */ /* 0x000fe200078ec0ff */
[----:B------:R-:W-:-:S03]  /*1aa0*/  IMAD.MOV.U32 R11, RZ, RZ, RZ ;  /* 0x000000ffff0b7224 */ /* 0x000fc600078e00ff */
[----:B------:R-:W-:-:S13]  /*1ab0*/  ISETP.GE.U32.AND P0, PT, R6, 0x7, PT ;  /* 0x000000070600780c */ /* 0x000fda0003f06070 */
[----:B------:R-:W-:Y:S05]  /*1ac0*/  @!P0 BRA `(.L_x_23) ;  /* 0x0000000c00c48947 */ /* 0x000fea0003800000 */
[----:B------:R-:W-:Y:S01]  /*1ad0*/  BSSY.RECONVERGENT B1, `(.L_x_23) ;  /* 0x00000f0000017945 */ /* 0x000fe20003800200 */
[----:B------:R-:W-:Y:S01]  /*1ae0*/  LOP3.LUT R11, R54, 0xfffffff8, RZ, 0xc0, !PT ;  /* 0xfffffff8360b7812 */ /* 0x000fe200078ec0ff */
[----:B------:R-:W-:-:S07]  /*1af0*/  IMAD.MOV.U32 R17, RZ, RZ, RZ ;  /* 0x000000ffff117224 */ /* 0x000fce00078e00ff */
.L_x_40:
[----:B------:R-:W-:Y:S02]  /*1b00*/  R2UR UR4, R42 ;  /* 0x000000002a0472ca */ /* 0x000fe400000e0000 */
[----:B------:R-:W-:-:S13]  /*1b10*/  R2UR UR5, R43 ;  /* 0x000000002b0572ca */ /* 0x000fda00000e0000 */
[----:B------:R-:W5:Y:S01]  /*1b20*/  LD.E.64 R12, desc[UR4][R26.64] ;  /* 0x000000041a0c7980 */ /* 0x000f62000c101b00 */
[----:B0-----:R-:W-:-:S05]  /*1b30*/  IMAD.WIDE.U32 R8, R17, 0x8, R26 ;  /* 0x0000000811087825 */ /* 0x001fca00078e001a */
[----:B------:R-:W5:Y:S01]  /*1b40*/  LD.E.64 R6, desc[UR4][R8.64+0x8] ;  /* 0x0000080408067980 */ /* 0x000f62000c101b00 */
[----:B-1234-:R-:W-:Y:S01]  /*1b50*/  IMAD.MOV.U32 R2, RZ, RZ, 0x1 ;  /* 0x00000001ff027424 */ /* 0x01efe200078e00ff */
[----:B------:R-:W-:Y:S01]  /*1b60*/  BSSY.RECONVERGENT B2, `(.L_x_24) ;  /* 0x0000013000027945 */ /* 0x000fe20003800200 */
[----:B-----5:R-:W0:Y:S04]  /*1b70*/  MUFU.RCP64H R3, R13 ;  /* 0x0000000d00037308 */ /* 0x020e280000001800 */
[----:B0-----:R-:W-:-:S08]  /*1b80*/  DFMA R4, -R12, R2, 1 ;  /* 0x3ff000000c04742b */ /* 0x001fd00000000102 */
[----:B------:R-:W-:-:S08]  /*1b90*/  DFMA R4, R4, R4, R4 ;  /* 0x000000040404722b */ /* 0x000fd00000000004 */
[----:B------:R-:W-:-:S08]  /*1ba0*/  DFMA R4, R2, R4, R2 ;  /* 0x000000040204722b */ /* 0x000fd00000000002 */
[----:B------:R-:W-:-:S08]  /*1bb0*/  DFMA R2, -R12, R4, 1 ;  /* 0x3ff000000c02742b */ /* 0x000fd00000000104 */
[----:B------:R-:W-:-:S08]  /*1bc0*/  DFMA R2, R4, R2, R4 ;  /* 0x000000020402722b */ /* 0x000fd00000000004 */
[----:B------:R-:W-:-:S08]  /*1bd0*/  DMUL R66, R6, -R2 ;  /* 0x8000000206427228 */ /* 0x000fd00000000000 */
[----:B------:R-:W-:-:S08]  /*1be0*/  DFMA R4, -R12, R66, -R6 ;  /* 0x000000420c04722b */ /* 0x000fd00000000906 */
[----:B------:R-:W-:Y:S02]  /*1bf0*/  DFMA R66, R2, R4, R66 ;  /* 0x000000040242722b */ /* 0x000fe40000000042 */
[----:B------:R-:W-:-:S08]  /*1c00*/  DADD R4, -RZ, -R6 ;  /* 0x00000000ff047229 */ /* 0x000fd00000000906 */
[----:B------:R-:W-:Y:S02]  /*1c10*/  FFMA R0, RZ, R13, R67 ;  /* 0x0000000dff007223 */ /* 0x000fe40000000043 */
[----:B------:R-:W-:-:S03]  /*1c20*/  FSETP.GEU.AND P1, PT, |R5|, 6.5827683646048100446e-37, PT ;  /* 0x036000000500780b */ /* 0x000fc60003f2e200 */
[----:B------:R-:W-:-:S13]  /*1c30*/  FSETP.GT.AND P0, PT, |R0|, 1.469367938527859385e-39, PT ;  /* 0x001000000000780b */ /* 0x000fda0003f04200 */
[----:B------:R-:W-:Y:S05]  /*1c40*/  @P0 BRA P1, `(.L_x_25) ;  /* 0x0000000000100947 */ /* 0x000fea0000800000 */
[----:B------:R-:W-:Y:S01]  /*1c50*/  IMAD.MOV.U32 R6, RZ, RZ, R12 ;  /* 0x000000ffff067224 */ /* 0x000fe200078e000c */
[----:B------:R-:W-:Y:S01]  /*1c60*/  MOV R0, 0x1c90 ;  /* 0x00001c9000007802 */ /* 0x000fe20000000f00 */
[----:B------:R-:W-:-:S07]  /*1c70*/  IMAD.MOV.U32 R7, RZ, RZ, R13 ;  /* 0x000000ffff077224 */ /* 0x000fce00078e000d */
[----:B------:R-:W-:Y:S05]  /*1c80*/  CALL.REL.NOINC `($__internal_0_$__cuda_sm20_div_rn_f64_full) ;  /* 0x000000d000587944 */ /* 0x000fea0003c00000 */
.L_x_25:
[----:B------:R-:W-:Y:S05]  /*1c90*/  BSYNC.RECONVERGENT B2 ;  /* 0x0000000000027941 */ /* 0x000fea0003800200 */
.L_x_24:
[----:B------:R-:W-:Y:S01]  /*1ca0*/  R2UR UR4, R42 ;  /* 0x000000002a0472ca */ /* 0x000fe200000e0000 */
[----:B------:R-:W-:Y:S01]  /*1cb0*/  IMAD R3, R54, R17, RZ ;  /* 0x0000001136037224 */ /* 0x000fe200078e02ff */
[----:B------:R-:W-:Y:S02]  /*1cc0*/  R2UR UR5, R43 ;  /* 0x000000002b0572ca */ /* 0x000fe400000e0000 */
[----:B------:R-:W-:Y:S01]  /*1cd0*/  R2UR UR6, R42 ;  /* 0x000000002a0672ca */ /* 0x000fe200000e0000 */
[----:B------:R-:W-:Y:S01]  /*1ce0*/  IMAD.WIDE R2, R3, 0x8, R30 ;  /* 0x0000000803027825 */ /* 0x000fe200078e021e */
[----:B------:R-:W-:-:S09]  /*1cf0*/  R2UR UR7, R43 ;  /* 0x000000002b0772ca */ /* 0x000fd200000e0000 */
[----:B------:R0:W-:Y:S04]  /*1d00*/  ST.E.64 desc[UR4][R2.64], R66 ;  /* 0x0000004202007985 */ /* 0x0001e8000c101b04 */
[----:B------:R-:W2:Y:S04]  /*1d10*/  LD.E.64 R14, desc[UR6][R26.64] ;  /* 0x000000061a0e7980 */ /* 0x000ea8000c101b00 */
[----:B------:R-:W0:Y:S01]  /*1d20*/  LD.E.64 R12, desc[UR4][R8.64+0x10] ;  /* 0x00001004080c7980 */ /* 0x000e22000c101b00 */
[----:B------:R-:W-:Y:S01]  /*1d30*/  IMAD.MOV.U32 R4, RZ, RZ, 0x1 ;  /* 0x00000001ff047424 */ /* 0x000fe200078e00ff */
[----:B------:R-:W-:Y:S01]  /*1d40*/  BSSY.RECONVERGENT B2, `(.L_x_26) ;  /* 0x0000013000027945 */ /* 0x000fe20003800200 */
[----:B--2---:R-:W1:Y:S04]  /*1d50*/  MUFU.RCP64H R5, R15 ;  /* 0x0000000f00057308 */ /* 0x004e680000001800 */
[----:B-1----:R-:W-:-:S08]  /*1d60*/  DFMA R6, -R14, R4, 1 ;  /* 0x3ff000000e06742b */ /* 0x002fd00000000104 */
[----:B------:R-:W-:-:S08]  /*1d70*/  DFMA R6, R6, R6, R6 ;  /* 0x000000060606722b */ /* 0x000fd00000000006 */
[----:B------:R-:W-:-:S08]  /*1d80*/  DFMA R6, R4, R6, R4 ;  /* 0x000000060406722b */ /* 0x000fd00000000004 */
[----:B------:R-:W-:-:S08]  /*1d90*/  DFMA R4, -R14, R6, 1 ;  /* 0x3ff000000e04742b */ /* 0x000fd00000000106 */
[----:B------:R-:W-:-:S08]  /*1da0*/  DFMA R4, R6, R4, R6 ;  /* 0x000000040604722b */ /* 0x000fd00000000006 */
[----:B0-----:R-:W-:-:S08]  /*1db0*/  DMUL R66, R12, -R4 ;  /* 0x800000040c427228 */ /* 0x001fd00000000000 */
        /* <DEDUP_REMOVED lines=11> */
.L_x_27:
[----:B------:R-:W-:Y:S05]  /*1e70*/  BSYNC.RECONVERGENT B2 ;  /* 0x0000000000027941 */ /* 0x000fea0003800200 */
.L_x_26:
[----:B------:R-:W-:Y:S01]  /*1e80*/  R2UR UR4, R42 ;  /* 0x000000002a0472ca */ /* 0x000fe200000e0000 */
[----:B------:R-:W-:Y:S01]  /*1e90*/  IMAD.WIDE R2, R54, 0x8, R2 ;  /* 0x0000000836027825 */ /* 0x000fe200078e0202 */
[C---:B------:R-:W-:Y:S02]  /*1ea0*/  R2UR UR5, R43.reuse ;  /* 0x000000002b0572ca */ /* 0x040fe400000e0000 */
[----:B------:R-:W-:Y:S02]  /*1eb0*/  R2UR UR6, R42 ;  /* 0x000000002a0672ca */ /* 0x000fe400000e0000 */
        /* <DEDUP_REMOVED lines=24> */
.L_x_29:
[----:B------:R-:W-:Y:S05]  /*2040*/  BSYNC.RECONVERGENT B2 ;  /* 0x0000000000027941 */ /* 0x000fea0003800200 */
.L_x_28:
        /* <DEDUP_REMOVED lines=28> */
.L_x_31:
[----:B------:R-:W-:Y:S05]  /*2210*/  BSYNC.RECONVERGENT B2 ;  /* 0x0000000000027941 */ /* 0x000fea0003800200 */
.L_x_30:
        /* <DEDUP_REMOVED lines=28> */
.L_x_33:
[----:B------:R-:W-:Y:S05]  /*23e0*/  BSYNC.RECONVERGENT B2 ;  /* 0x0000000000027941 */ /* 0x000fea0003800200 */
.L_x_32:
        /* <DEDUP_REMOVED lines=28> */
.L_x_35:
[----:B------:R-:W-:Y:S05]  /*25b0*/  BSYNC.RECONVERGENT B2 ;  /* 0x0000000000027941 */ /* 0x000fea0003800200 */
.L_x_34:
        /* <DEDUP_REMOVED lines=28> */
.L_x_37:
[----:B------:R-:W-:Y:S05]  /*2780*/  BSYNC.RECONVERGENT B2 ;  /* 0x0000000000027941 */ /* 0x000fea0003800200 */
.L_x_36:
        /* <DEDUP_REMOVED lines=10> */
[----:B------:R-:W-:Y:S01]  /*2830*/  VIADD R17, R17, 0x8 ;  /* 0x0000000811117836 */ /* 0x000fe20000000000 */
[----:B--2---:R-:W1:Y:S03]  /*2840*/  MUFU.RCP64H R5, R13 ;  /* 0x0000000d00057308 */ /* 0x004e660000001800 */
        /* <DEDUP_REMOVED lines=17> */
.L_x_39:
[----:B------:R-:W-:Y:S05]  /*2960*/  BSYNC.RECONVERGENT B2 ;  /* 0x0000000000027941 */ /* 0x000fea0003800200 */
.L_x_38:
[----:B------:R-:W-:Y:S01]  /*2970*/  R2UR UR4, R42 ;  /* 0x000000002a0472ca */ /* 0x000fe200000e0000 */
[----:B------:R-:W-:Y:S01]  /*2980*/  IMAD.WIDE R2, R54, 0x8, R2 ;  /* 0x0000000836027825 */ /* 0x000fe200078e0202 */
[----:B------:R-:W-:Y:S02]  /*2990*/  R2UR UR5, R43 ;  /* 0x000000002b0572ca */ /* 0x000fe400000e0000 */
[----:B------:R-:W-:-:S11]  /*29a0*/  ISETP.NE.AND P0, PT, R17, R11, PT ;  /* 0x0000000b1100720c */ /* 0x000fd60003f05270 */
[----:B------:R0:W-:Y:S02]  /*29b0*/  ST.E.64 desc[UR4][R2.64], R66 ;  /* 0x0000004202007985 */ /* 0x0001e4000c101b04 */
[----:B------:R-:W-:Y:S05]  /*29c0*/  @P0 BRA `(.L_x_40) ;  /* 0xfffffff0004c0947 */ /* 0x000fea000383ffff */
[----:B------:R-:W-:Y:S05]  /*29d0*/  BSYNC.RECONVERGENT B1 ;  /* 0x0000000000017941 */ /* 0x000fea0003800200 */
.L_x_23:
[----:B------:R-:W-:-:S13]  /*29e0*/  ISETP.NE.AND P0, PT, R10, RZ, PT ;  /* 0x000000ff0a00720c */ /* 0x000fda0003f05270 */
[----:B------:R-:W-:Y:S05]  /*29f0*/  @!P0 BRA `(.L_x_22) ;  /* 0x0000000c00748947 */ /* 0x000fea0003800000 */
[----:B------:R-:W-:Y:S02]  /*2a00*/  ISETP.GE.U32.AND P0, PT, R10, 0x4, PT ;  /* 0x000000040a00780c */ /* 0x000fe40003f06070 */
[----:B01234-:R-:W-:-:S11]  /*2a10*/  LOP3.LUT R2, R54, 0x3, RZ, 0xc0, !PT ;  /* 0x0000000336027812 */ /* 0x01ffd600078ec0ff */
[----:B------:R-:W-:Y:S05]  /*2a20*/  @!P0 BRA `(.L_x_41) ;  /* 0x0000000400dc8947 */ /* 0x000fea0003800000 */
[----:B------:R-:W-:Y:S02]  /*2a30*/  R2UR UR4, R42 ;  /* 0x000000002a0472ca */ /* 0x000fe400000e0000 */
[----:B------:R-:W-:-:S13]  /*2a40*/  R2UR UR5, R43 ;  /* 0x000000002b0572ca */ /* 0x000fda00000e0000 */
[----:B------:R-:W2:Y:S01]  /*2a50*/  LD.E.64 R12, desc[UR4][R26.64] ;  /* 0x000000041a0c7980 */ /* 0x000ea2000c101b00 */
[----:B------:R-:W-:-:S05]  /*2a60*/  IMAD.WIDE.U32 R16, R11, 0x8, R26 ;  /* 0x000000080b107825 */ /* 0x000fca00078e001a */
[----:B------:R-:W3:Y:S01]  /*2a70*/  LD.E.64 R8, desc[UR4][R16.64+0x8] ;  /* 0x0000080410087980 */ /* 0x000ee2000c101b00 */
[----:B------:R-:W-:Y:S01]  /*2a80*/  IMAD.MOV.U32 R4, RZ, RZ, 0x1 ;  /* 0x00000001ff047424 */ /* 0x000fe200078e00ff */
[----:B------:R-:W-:Y:S01]  /*2a90*/  BSSY.RECONVERGENT B1, `(.L_x_42) ;  /* 0x0000013000017945 */ /* 0x000fe20003800200 */
[----:B--2---:R-:W0:Y:S04]  /*2aa0*/  MUFU.RCP64H R5, R13 ;  /* 0x0000000d00057308 */ /* 0x004e280000001800 */
[----:B0-----:R-:W-:-:S08]  /*2ab0*/  DFMA R6, -R12, R4, 1 ;  /* 0x3ff000000c06742b */ /* 0x001fd00000000104 */
[----:B------:R-:W-:-:S08]  /*2ac0*/  DFMA R6, R6, R6, R6 ;  /* 0x000000060606722b */ /* 0x000fd00000000006 */
[----:B------:R-:W-:-:S08]  /*2ad0*/  DFMA R6, R4, R6, R4 ;  /* 0x000000060406722b */ /* 0x000fd00000000004 */
[----:B------:R-:W-:-:S08]  /*2ae0*/  DFMA R4, -R12, R6, 1 ;  /* 0x3ff000000c04742b */ /* 0x000fd00000000106 */
[----:B------:R-:W-:-:S08]  /*2af0*/  DFMA R4, R6, R4, R6 ;  /* 0x000000040604722b */ /* 0x000fd00000000006 */
[----:B---3--:R-:W-:-:S08]  /*2b00*/  DMUL R66, R8, -R4 ;  /* 0x8000000408427228 */ /* 0x008fd00000000000 */
        /* <DEDUP_REMOVED lines=11> */
.L_x_43:
[----:B------:R-:W-:Y:S05]  /*2bc0*/  BSYNC.RECONVERGENT B1 ;  /* 0x0000000000017941 */ /* 0x000fea0003800200 */
.L_x_42:
        /* <DEDUP_REMOVED lines=29> */
.L_x_45:
[----:B------:R-:W-:Y:S05]  /*2da0*/  BSYNC.RECONVERGENT B1 ;  /* 0x0000000000017941 */ /* 0x000fea0003800200 */
.L_x_44:
        /* <DEDUP_REMOVED lines=28> */
.L_x_47:
[----:B------:R-:W-:Y:S05]  /*2f70*/  BSYNC.RECONVERGENT B1 ;  /* 0x0000000000017941 */ /* 0x000fea0003800200 */
.L_x_46:
        /* <DEDUP_REMOVED lines=29> */
.L_x_49:
[----:B------:R-:W-:Y:S05]  /*3150*/  BSYNC.RECONVERGENT B1 ;  /* 0x0000000000017941 */ /* 0x000fea0003800200 */
.L_x_48:
[----:B------:R-:W-:Y:S01]  /*3160*/  R2UR UR4, R42 ;  /* 0x000000002a0472ca */ /* 0x000fe200000e0000 */
[----:B------:R-:W-:Y:S01]  /*3170*/  IMAD.WIDE R8, R54, 0x8, R8 ;  /* 0x0000000836087825 */ /* 0x000fe200078e0208 */
[----:B------:R-:W-:-:S13]  /*3180*/  R2UR UR5, R43 ;  /* 0x000000002b0572ca */ /* 0x000fda00000e0000 */
[----:B------:R0:W-:Y:S02]  /*3190*/  ST.E.64 desc[UR4][R8.64], R66 ;  /* 0x0000004208007985 */ /* 0x0001e4000c101b04 */
.L_x_41:
[----:B------:R-:W-:-:S13]  /*31a0*/  ISETP.NE.AND P0, PT, R2, RZ, PT ;  /* 0x000000ff0200720c */ /* 0x000fda0003f05270 */
[----:B------:R-:W-:Y:S05]  /*31b0*/  @!P0 BRA `(.L_x_22) ;  /* 0x0000000400848947 */ /* 0x000fea0003800000 */
[----:B------:R-:W-:-:S13]  /*31c0*/  ISETP.NE.AND P0, PT, R2, 0x1, PT ;  /* 0x000000010200780c */ /* 0x000fda0003f05270 */
[----:B------:R-:W-:Y:S05]  /*31d0*/  @!P0 BRA `(.L_x_50) ;  /* 0x0000000000f48947 */ /* 0x000fea0003800000 */
[----:B------:R-:W-:Y:S02]  /*31e0*/  R2UR UR4, R42 ;  /* 0x000000002a0472ca */ /* 0x000fe400000e0000 */
[----:B------:R-:W-:-:S13]  /*31f0*/  R2UR UR5, R43 ;  /* 0x000000002b0572ca */ /* 0x000fda00000e0000 */
[----:B------:R-:W2:Y:S01]  /*3200*/  LD.E.64 R12, desc[UR4][R26.64] ;  /* 0x000000041a0c7980 */ /* 0x000ea2000c101b00 */
[----:B0-----:R-:W-:-:S05]  /*3210*/  IMAD.WIDE.U32 R8, R11, 0x8, R26 ;  /* 0x000000080b087825 */ /* 0x001fca00078e001a */
        /* <DEDUP_REMOVED lines=21> */
.L_x_52:
[----:B------:R-:W-:Y:S05]  /*3370*/  BSYNC.RECONVERGENT B1 ;  /* 0x0000000000017941 */ /* 0x000fea0003800200 */
.L_x_51:
        /* <DEDUP_REMOVED lines=30> */
.L_x_54:
[----:B------:R-:W-:Y:S05]  /*3560*/  BSYNC.RECONVERGENT B1 ;  /* 0x0000000000017941 */ /* 0x000fea0003800200 */
.L_x_53:
[----:B------:R-:W-:Y:S01]  /*3570*/  R2UR UR4, R42 ;  /* 0x000000002a0472ca */ /* 0x000fe200000e0000 */
[----:B------:R-:W-:Y:S01]  /*3580*/  IMAD.WIDE R2, R54, 0x8, R2 ;  /* 0x0000000836027825 */ /* 0x000fe200078e0202 */
[----:B------:R-:W-:-:S13]  /*3590*/  R2UR UR5, R43 ;  /* 0x000000002b0572ca */ /* 0x000fda00000e0000 */
[----:B------:R1:W-:Y:S02]  /*35a0*/  ST.E.64 desc[UR4][R2.64], R66 ;  /* 0x0000004202007985 */ /* 0x0003e4000c101b04 */
.L_x_50:
[----:B------:R-:W-:-:S04]  /*35b0*/  LOP3.LUT R0, R54, 0x1, RZ, 0xc0, !PT ;  /* 0x0000000136007812 */ /* 0x000fc800078ec0ff */
[----:B------:R-:W-:-:S13]  /*35c0*/  ISETP.NE.U32.AND P0, PT, R0, 0x1, PT ;  /* 0x000000010000780c */ /* 0x000fda0003f05070 */
[----:B------:R-:W-:Y:S05]  /*35d0*/  @P0 BRA `(.L_x_22) ;  /* 0x00000000007c0947 */ /* 0x000fea0003800000 */
[----:B------:R-:W-:Y:S02]  /*35e0*/  R2UR UR4, R42 ;  /* 0x000000002a0472ca */ /* 0x000fe400000e0000 */
[----:B------:R-:W-:-:S13]  /*35f0*/  R2UR UR5, R43 ;  /* 0x000000002b0572ca */ /* 0x000fda00000e0000 */
[----:B0-----:R-:W2:Y:S01]  /*3600*/  LD.E.64 R8, desc[UR4][R26.64] ;  /* 0x000000041a087980 */ /* 0x001ea2000c101b00 */
[----:B-1----:R-:W-:-:S06]  /*3610*/  IMAD.WIDE.U32 R2, R11, 0x8, R26 ;  /* 0x000000080b027825 */ /* 0x002fcc00078e001a */
        /* <DEDUP_REMOVED lines=21> */
.L_x_56:
[----:B------:R-:W-:Y:S05]  /*3770*/  BSYNC.RECONVERGENT B1 ;  /* 0x0000000000017941 */ /* 0x000fea0003800200 */
.L_x_55:
[----:B------:R-:W-:Y:S01]  /*3780*/  R2UR UR4, R42 ;  /* 0x000000002a0472ca */ /* 0x000fe200000e0000 */
[----:B------:R-:W-:Y:S01]  /*3790*/  IMAD R3, R54, R11, RZ ;  /* 0x0000000b36037224 */ /* 0x000fe200078e02ff */
[----:B------:R-:W-:-:S03]  /*37a0*/  R2UR UR5, R43 ;  /* 0x000000002b0572ca */ /* 0x000fc600000e0000 */
[----:B------:R-:W-:-:S10]  /*37b0*/  IMAD.WIDE R2, R3, 0x8, R30 ;  /* 0x0000000803027825 */ /* 0x000fd400078e021e */
[----:B------:R0:W-:Y:S02]  /*37c0*/  ST.E.64 desc[UR4][R2.64], R66 ;  /* 0x0000004202007985 */ /* 0x0001e4000c101b04 */
.L_x_22:
[----:B------:R-:W5:Y:S02]  /*37d0*/  LDC R0, c[0x0][0x3a0] ;  /* 0x0000e800ff007b82 */ /* 0x000f640000000800 */
[C---:B-----5:R-:W-:Y:S01]  /*37e0*/  ISETP.GE.AND P0, PT, R0.reuse, 0x3, PT ;  /* 0x000000030000780c */ /* 0x060fe20003f06270 */
[----:B------:R-:W-:-:S12]  /*37f0*/  VIADD R52, R0, 0xfffffffe ;  /* 0xfffffffe00347836 */ /* 0x000fd80000000000 */
[----:B------:R-:W-:Y:S05]  /*3800*/  @!P0 BRA `(.L_x_57) ;  /* 0x0000000400a48947 */ /* 0x000fea0003800000 */
[----:B01234-:R-:W-:Y:S01]  /*3810*/  VIADD R2, R0, 0xfffffffd ;  /* 0xfffffffd00027836 */ /* 0x01ffe20000000000 */
        /* <DEDUP_REMOVED lines=8> */
.L_x_59:
[----:B0-----:R-:W-:Y:S01]  /*38a0*/  IMAD R2, R54, R32, R32 ;  /* 0x0000002036027224 */ /* 0x001fe200078e0220 */
[----:B------:R-:W-:Y:S01]  /*38b0*/  R2UR UR4, R42 ;  /* 0x000000002a0472ca */ /* 0x000fe200000e0000 */
[----:B------:R-:W-:Y:S01]  /*38c0*/  VIADD R32, R32, 0x8 ;  /* 0x0000000820207836 */ /* 0x000fe20000000000 */
[C---:B------:R-:W-:Y:S01]  /*38d0*/  R2UR UR5, R43.reuse ;  /* 0x000000002b0572ca */ /* 0x040fe200000e0000 */
[----:B------:R-:W-:Y:S01]  /*38e0*/  VIADD R3, R2, 0x1 ;  /* 0x0000000102037836 */ /* 0x000fe20000000000 */
[C---:B------:R-:W-:Y:S01]  /*38f0*/  R2UR UR6, R42.reuse ;  /* 0x000000002a0672ca */ /* 0x040fe200000e0000 */
[----:B------:R-:W-:Y:S01]  /*3900*/  IMAD.MOV.U32 R20, RZ, RZ, 0x0 ;  /* 0x00000000ff147424 */ /* 0x000fe200078e00ff */
[----:B------:R-:W-:Y:S01]  /*3910*/  R2UR UR7, R43 ;  /* 0x000000002b0772ca */ /* 0x000fe200000e0000 */
[----:B------:R-:W-:Y:S01]  /*3920*/  IMAD.WIDE R2, R3, 0x8, R30 ;  /* 0x0000000803027825 */ /* 0x000fe200078e021e */
[C---:B------:R-:W-:Y:S02]  /*3930*/  R2UR UR8, R42.reuse ;  /* 0x000000002a0872ca */ /* 0x040fe400000e0000 */
[C---:B------:R-:W-:Y:S01]  /*3940*/  R2UR UR9, R43.reuse ;  /* 0x000000002b0972ca */ /* 0x040fe200000e0000 */
[----:B------:R-:W-:Y:S01]  /*3950*/  IMAD.MOV.U32 R21, RZ, RZ, 0x3ff00000 ;  /* 0x3ff00000ff157424 */ /* 0x000fe200078e00ff */
[----:B------:R-:W-:Y:S01]  /*3960*/  R2UR UR10, R42 ;  /* 0x000000002a0a72ca */ /* 0x000fe200000e0000 */
[----:B------:R-:W-:Y:S01]  /*3970*/  IMAD.WIDE.U32 R4, R0, 0x8, R2 ;  /* 0x0000000800047825 */ /* 0x000fe200078e0002 */
[----:B------:R-:W-:-:S02]  /*3980*/  R2UR UR11, R43 ;  /* 0x000000002b0b72ca */ /* 0x000fc400000e0000 */
[----:B------:R-:W-:Y:S01]  /*3990*/  R2UR UR12, R42 ;  /* 0x000000002a0c72ca */ /* 0x000fe200000e0000 */
[----:B------:R0:W-:Y:S01]  /*39a0*/  ST.E.64 desc[UR4][R2.64], R20 ;  /* 0x0000001402007985 */ /* 0x0001e2000c101b04 */
[C---:B------:R-:W-:Y:S01]  /*39b0*/  R2UR UR13, R43.reuse ;  /* 0x000000002b0d72ca */ /* 0x040fe200000e0000 */
[----:B------:R-:W-:Y:S01]  /*39c0*/  IMAD.WIDE.U32 R6, R0, 0x8, R4 ;  /* 0x0000000800067825 */ /* 0x000fe200078e0004 */
[C---:B------:R-:W-:Y:S01]  /*39d0*/  R2UR UR14, R42.reuse ;  /* 0x000000002a0e72ca */ /* 0x040fe200000e0000 */
[----:B------:R0:W-:Y:S01]  /*39e0*/  ST.E.64 desc[UR6][R4.64], R20 ;  /* 0x0000001404007985 */ /* 0x0001e2000c101b06 */
[C---:B------:R-:W-:Y:S02]  /*39f0*/  R2UR UR15, R43.reuse ;  /* 0x000000002b0f72ca */ /* 0x040fe400000e0000 */
[----:B------:R-:W-:Y:S01]  /*3a00*/  R2UR UR16, R42 ;  /* 0x000000002a1072ca */ /* 0x000fe200000e0000 */
[----:B------:R-:W-:Y:S01]  /*3a10*/  IMAD.WIDE.U32 R8, R0, 0x8, R6 ;  /* 0x0000000800087825 */ /* 0x000fe200078e0006 */
[----:B------:R-:W-:Y:S01]  /*3a20*/  R2UR UR17, R43 ;  /* 0x000000002b1172ca */ /* 0x000fe200000e0000 */
[----:B------:R0:W-:Y:S01]  /*3a30*/  ST.E.64 desc[UR8][R6.64], R20 ;  /* 0x0000001406007985 */ /* 0x0001e2000c101b08 */
[----:B------:R-:W-:-:S02]  /*3a40*/  R2UR UR18, R42 ;  /* 0x000000002a1272ca */ /* 0x000fc400000e0000 */
[----:B------:R-:W-:Y:S01]  /*3a50*/  R2UR UR19, R43 ;  /* 0x000000002b1372ca */ /* 0x000fe200000e0000 */
[----:B------:R-:W-:Y:S01]  /*3a60*/  IMAD.WIDE.U32 R10, R0, 0x8, R8 ;  /* 0x00000008000a7825 */ /* 0x000fe200078e0008 */
[----:B------:R-:W-:Y:S01]  /*3a70*/  ISETP.NE.AND P0, PT, R32, R33, PT ;  /* 0x000000212000720c */ /* 0x000fe20003f05270 */
[----:B------:R0:W-:Y:S02]  /*3a80*/  ST.E.64 desc[UR10][R8.64], R20 ;  /* 0x0000001408007985 */ /* 0x0001e4000c101b0a */
[C---:B------:R-:W-:Y:S02]  /*3a90*/  IMAD.WIDE.U32 R12, R0.reuse, 0x8, R10 ;  /* 0x00000008000c7825 */ /* 0x040fe400078e000a */
[----:B------:R0:W-:Y:S04]  /*3aa0*/  ST.E.64 desc[UR12][R10.64], R20 ;  /* 0x000000140a007985 */ /* 0x0001e8000c101b0c */
[----:B------:R0:W-:Y:S01]  /*3ab0*/  ST.E.64 desc[UR14][R12.64], R20 ;  /* 0x000000140c007985 */ /* 0x0001e2000c101b0e */
[----:B------:R-:W-:-:S05]  /*3ac0*/  IMAD.WIDE.U32 R14, R0, 0x8, R12 ;  /* 0x00000008000e7825 */ /* 0x000fca00078e000c */
[----:B------:R0:W-:Y:S01]  /*3ad0*/  ST.E.64 desc[UR16][R14.64], R20 ;  /* 0x000000140e007985 */ /* 0x0001e2000c101b10 */
[----:B------:R-:W-:-:S05]  /*3ae0*/  IMAD.WIDE.U32 R16, R0, 0x8, R14 ;  /* 0x0000000800107825 */ /* 0x000fca00078e000e */
[----:B------:R0:W-:Y:S01]  /*3af0*/  ST.E.64 desc[UR18][R16.64], R20 ;  /* 0x0000001410007985 */ /* 0x0001e2000c101b12 */
[----:B------:R-:W-:Y:S05]  /*3b00*/  @P0 BRA `(.L_x_59) ;  /* 0xfffffffc00640947 */ /* 0x000fea000383ffff */
[----:B------:R-:W-:Y:S05]  /*3b10*/  BSYNC.RECONVERGENT B0 ;  /* 0x0000000000007941 */ /* 0x000fea0003800200 */
.L_x_58:
[----:B------:R-:W-:Y:S05]  /*3b20*/  @!P1 BRA `(.L_x_57) ;  /* 0x0000000000dc9947 */ /* 0x000fea0003800000 */
[----:B------:R-:W-:Y:S02]  /*3b30*/  ISETP.GE.U32.AND P0, PT, R34, 0x4, PT ;  /* 0x000000042200780c */ /* 0x000fe40003f06070 */
[----:B0-----:R-:W-:-:S04]  /*3b40*/  LOP3.LUT R12, R52, 0x3, RZ, 0xc0, !PT ;  /* 0x00000003340c7812 */ /* 0x001fc800078ec0ff */
[----:B------:R-:W-:-:S07]  /*3b50*/  ISETP.NE.AND P1, PT, R12, RZ, PT ;  /* 0x000000ff0c00720c */ /* 0x000fce0003f25270 */
[----:B------:R-:W-:Y:S06]  /*3b60*/  @!P0 BRA `(.L_x_60) ;  /* 0x00000000005c8947 */ /* 0x000fec0003800000 */
[-C--:B------:R-:W-:Y:S01]  /*3b70*/  IMAD R2, R54, R33.reuse, R54 ;  /* 0x0000002136027224 */ /* 0x080fe200078e0236 */
[----:B------:R-:W-:Y:S01]  /*3b80*/  R2UR UR4, R42 ;  /* 0x000000002a0472ca */ /* 0x000fe200000e0000 */
[----:B------:R-:W-:Y:S01]  /*3b90*/  IMAD.MOV.U32 R10, RZ, RZ, 0x0 ;  /* 0x00000000ff0a7424 */ /* 0x000fe200078e00ff */
[----:B------:R-:W-:Y:S01]  /*3ba0*/  R2UR UR5, R43 ;  /* 0x000000002b0572ca */ /* 0x000fe200000e0000 */
[----:B------:R-:W-:Y:S01]  /*3bb0*/  IMAD.MOV.U32 R11, RZ, RZ, 0x3ff00000 ;  /* 0x3ff00000ff0b7424 */ /* 0x000fe200078e00ff */
[C---:B------:R-:W-:Y:S01]  /*3bc0*/  IADD3 R5, PT, PT, R33.reuse, 0x2, R2 ;  /* 0x0000000221057810 */ /* 0x040fe20007ffe002 */
[----:B------:R-:W-:Y:S01]  /*3bd0*/  IMAD R2, R54, R33, R33 ;  /* 0x0000002136027224 */ /* 0x000fe200078e0221 */
[C---:B------:R-:W-:Y:S01]  /*3be0*/  R2UR UR6, R42.reuse ;  /* 0x000000002a0672ca */ /* 0x040fe200000e0000 */
[----:B------:R-:W-:Y:S01]  /*3bf0*/  VIADD R33, R33, 0x4 ;  /* 0x0000000421217836 */ /* 0x000fe20000000000 */
[----:B------:R-:W-:Y:S01]  /*3c00*/  R2UR UR7, R43 ;  /* 0x000000002b0772ca */ /* 0x000fe200000e0000 */
[----:B------:R-:W-:Y:S01]  /*3c10*/  IMAD.WIDE R4, R5, 0x8, R30 ;  /* 0x0000000805047825 */ /* 0x000fe200078e021e */
[----:B------:R-:W-:-:S02]  /*3c20*/  R2UR UR8, R42 ;  /* 0x000000002a0872ca */ /* 0x000fc400000e0000 */
[C---:B------:R-:W-:Y:S01]  /*3c30*/  R2UR UR9, R43.reuse ;  /* 0x000000002b0972ca */ /* 0x040fe200000e0000 */
[----:B------:R-:W-:Y:S01]  /*3c40*/  VIADD R3, R2, 0x1 ;  /* 0x0000000102037836 */ /* 0x000fe20000000000 */
[----:B------:R-:W-:Y:S01]  /*3c50*/  R2UR UR10, R42 ;  /* 0x000000002a0a72ca */ /* 0x000fe200000e0000 */
[----:B------:R-:W-:Y:S01]  /*3c60*/  IMAD.WIDE.U32 R6, R0, 0x8, R4 ;  /* 0x0000000800067825 */ /* 0x000fe200078e0004 */
[----:B------:R-:W-:-:S03]  /*3c70*/  R2UR UR11, R43 ;  /* 0x000000002b0b72ca */ /* 0x000fc600000e0000 */
[----:B------:R-:W-:-:S04]  /*3c80*/  IMAD.WIDE R2, R3, 0x8, R30 ;  /* 0x0000000803027825 */ /* 0x000fc800078e021e */
[----:B------:R-:W-:Y:S01]  /*3c90*/  IMAD.WIDE.U32 R8, R0, 0x8, R6 ;  /* 0x0000000800087825 */ /* 0x000fe200078e0006 */
[----:B------:R0:W-:Y:S04]  /*3ca0*/  ST.E.64 desc[UR4][R2.64], R10 ;  /* 0x0000000a02007985 */ /* 0x0001e8000c101b04 */
[----:B------:R0:W-:Y:S04]  /*3cb0*/  ST.E.64 desc[UR6][R4.64], R10 ;  /* 0x0000000a04007985 */ /* 0x0001e8000c101b06 */
[----:B------:R0:W-:Y:S04]  /*3cc0*/  ST.E.64 desc[UR8][R6.64], R10 ;  /* 0x0000000a06007985 */ /* 0x0001e8000c101b08 */
[----:B------:R0:W-:Y:S02]  /*3cd0*/  ST.E.64 desc[UR10][R8.64], R10 ;  /* 0x0000000a08007985 */ /* 0x0001e4000c101b0a */
.L_x_60:
[----:B------:R-:W-:Y:S05]  /*3ce0*/  @!P1 BRA `(.L_x_57) ;  /* 0x00000000006c9947 */ /* 0x000fea0003800000 */
[----:B------:R-:W-:Y:S02]  /*3cf0*/  ISETP.NE.AND P0, PT, R12, 0x1, PT ;  /* 0x000000010c00780c */ /* 0x000fe40003f05270 */
[----:B0-----:R-:W-:-:S04]  /*3d00*/  LOP3.LUT R2, R0, 0x1, RZ, 0xc0, !PT ;  /* 0x0000000100027812 */ /* 0x001fc800078ec0ff */
[----:B------:R-:W-:-:S07]  /*3d10*/  ISETP.NE.U32.AND P1, PT, R2, 0x1, PT ;  /* 0x000000010200780c */ /* 0x000fce0003f25070 */
[----:B------:R-:W-:Y:S06]  /*3d20*/  @!P0 BRA `(.L_x_61) ;  /* 0x00000000003c8947 */ /* 0x000fec0003800000 */
[----:B------:R-:W-:Y:S01]  /*3d30*/  R2UR UR4, R42 ;  /* 0x000000002a0472ca */ /* 0x000fe200000e0000 */
[CC--:B------:R-:W-:Y:S01]  /*3d40*/  IMAD R2, R54.reuse, R33.reuse, R33 ;  /* 0x0000002136027224 */ /* 0x0c0fe200078e0221 */
[----:B------:R-:W-:Y:S01]  /*3d50*/  R2UR UR5, R43 ;  /* 0x000000002b0572ca */ /* 0x000fe200000e0000 */
[----:B------:R-:W-:Y:S01]  /*3d60*/  IMAD R4, R54, R33, R54 ;  /* 0x0000002136047224 */ /* 0x000fe200078e0236 */
[----:B------:R-:W-:Y:S01]  /*3d70*/  R2UR UR6, R42 ;  /* 0x000000002a0672ca */ /* 0x000fe200000e0000 */
[----:B------:R-:W-:Y:S01]  /*3d80*/  VIADD R33, R33, 0x2 ;  /* 0x0000000221217836 */ /* 0x000fe20000000000 */
[----:B------:R-:W-:Y:S01]  /*3d90*/  R2UR UR7, R43 ;  /* 0x000000002b0772ca */ /* 0x000fe200000e0000 */
[----:B------:R-:W-:Y:S02]  /*3da0*/  VIADD R5, R2, 0x1 ;  /* 0x0000000102057836 */ /* 0x000fe40000000000 */
[----:B------:R-:W-:Y:S02]  /*3db0*/  IMAD.IADD R3, R4, 0x1, R33 ;  /* 0x0000000104037824 */ /* 0x000fe400078e0221 */
[----:B------:R-:W-:-:S02]  /*3dc0*/  IMAD.MOV.U32 R6, RZ, RZ, 0x0 ;  /* 0x00000000ff067424 */ /* 0x000fc400078e00ff */
[----:B------:R-:W-:Y:S02]  /*3dd0*/  IMAD.MOV.U32 R7, RZ, RZ, 0x3ff00000 ;  /* 0x3ff00000ff077424 */ /* 0x000fe400078e00ff */
[----:B------:R-:W-:-:S04]  /*3de0*/  IMAD.WIDE R4, R5, 0x8, R30 ;  /* 0x0000000805047825 */ /* 0x000fc800078e021e */
[----:B------:R-:W-:Y:S01]  /*3df0*/  IMAD.WIDE R2, R3, 0x8, R30 ;  /* 0x0000000803027825 */ /* 0x000fe200078e021e */
[----:B------:R0:W-:Y:S04]  /*3e00*/  ST.E.64 desc[UR4][R4.64], R6 ;  /* 0x0000000604007985 */ /* 0x0001e8000c101b04 */
[----:B------:R0:W-:Y:S02]  /*3e10*/  ST.E.64 desc[UR6][R2.64], R6 ;  /* 0x0000000602007985 */ /* 0x0001e4000c101b06 */
.L_x_61:
[----:B------:R-:W-:Y:S01]  /*3e20*/  @!P1 IMAD R33, R54, R33, R33 ;  /* 0x0000002136219224 */ /* 0x000fe200078e0221 */
[----:B------:R-:W-:Y:S01]  /*3e30*/  @!P1 R2UR UR4, R42 ;  /* 0x000000002a0492ca */ /* 0x000fe200000e0000 */
[----:B0-----:R-:W-:Y:S01]  /*3e40*/  @!P1 IMAD.MOV.U32 R4, RZ, RZ, 0x0 ;  /* 0x00000000ff049424 */ /* 0x001fe200078e00ff */
[----:B------:R-:W-:Y:S01]  /*3e50*/  @!P1 R2UR UR5, R43 ;  /* 0x000000002b0592ca */ /* 0x000fe200000e0000 */
[----:B------:R-:W-:Y:S02]  /*3e60*/  @!P1 VIADD R3, R33, 0x1 ;  /* 0x0000000121039836 */ /* 0x000fe40000000000 */
[----:B------:R-:W-:Y:S02]  /*3e70*/  @!P1 IMAD.MOV.U32 R5, RZ, RZ, 0x3ff00000 ;  /* 0x3ff00000ff059424 */ /* 0x000fe400078e00ff */
[----:B------:R-:W-:-:S08]  /*3e80*/  @!P1 IMAD.WIDE R2, R3, 0x8, R30 ;  /* 0x0000000803029825 */ /* 0x000fd000078e021e */
[----:B------:R0:W-:Y:S02]  /*3e90*/  @!P1 ST.E.64 desc[UR4][R2.64], R4 ;  /* 0x0000000402009985 */ /* 0x0001e4000c101b04 */
.L_x_57:
[----:B------:R-:W5:Y:S02]  /*3ea0*/  LDCU UR4, c[0x0][0x398] ;  /* 0x00007300ff0477ac */ /* 0x000f640008000800 */
[----:B-----5:R-:W-:-:S09]  /*3eb0*/  UISETP.GE.AND UP0, UPT, UR4, 0x1, UPT ;  /* 0x000000010400788c */ /* 0x020fd2000bf06270 */
[----:B------:R-:W-:Y:S05]  /*3ec0*/  BRA.U !UP0, `(.L_x_62) ;  /* 0x0000009108787547 */ /* 0x000fea000b800000 */
[----:B------:R-:W-:Y:S01]  /*3ed0*/  ISETP.GE.AND P0, PT, R0, 0x2, PT ;  /* 0x000000020000780c */ /* 0x000fe20003f06270 */
[----:B0-----:R-:W-:-:S12]  /*3ee0*/  IMAD.WIDE R16, R54, 0x8, RZ ;  /* 0x0000000836107825 */ /* 0x001fd800078e02ff */
[----:B------:R-:W-:Y:S05]  /*3ef0*/  @!P0 BRA `(.L_x_63) ;  /* 0x00000080005c8947 */ /* 0x000fea0003800000 */
[C---:B------:R-:W-:Y:S01]  /*3f00*/  VIADD R48, R0.reuse, 0x7 ;  /* 0x0000000700307836 */ /* 0x040fe20000000000 */
[----:B------:R-:W-:Y:S01]  /*3f10*/  VIMNMX.U32 R39, PT, PT, R53, 0x1, !PT ;  /* 0x0000000135277848 */ /* 0x000fe20007fe0000 */
[C---:B------:R-:W-:Y:S01]  /*3f20*/  VIADD R47, R0.reuse, 0x3 ;  /* 0x00000003002f7836 */ /* 0x040fe20000000000 */
[----:B------:R-:W-:Y:S01]  /*3f30*/  BSSY.RECONVERGENT B6, `(.L_x_64) ;  /* 0x0000812000067945 */ /* 0x000fe20003800200 */
[----:B------:R-:W-:Y:S01]  /*3f40*/  VIADD R0, R0, 0xf ;  /* 0x0000000f00007836 */ /* 0x000fe20000000000 */
[----:B------:R-:W-:Y:S01]  /*3f50*/  LOP3.LUT R38, R48, 0x7, RZ, 0xc0, !PT ;  /* 0x0000000730267812 */ /* 0x000fe200078ec0ff */
[----:B------:R-:W-:Y:S01]  /*3f60*/  IMAD.MOV.U32 R49, RZ, RZ, RZ ;  /* 0x000000ffff317224 */ /* 0x000fe200078e00ff */
[----:B------:R-:W-:Y:S02]  /*3f70*/  LOP3.LUT R37, R47, 0x3, RZ, 0xc0, !PT ;  /* 0x000000032f257812 */ /* 0x000fe400078ec0ff */
[----:B------:R-:W-:Y:S01]  /*3f80*/  LOP3.LUT R36, R0, 0xf, RZ, 0xc0, !PT ;  /* 0x0000000f00247812 */ /* 0x000fe200078ec0ff */
[----:B------:R-:W-:Y:S01]  /*3f90*/  VIADD R38, R38, 0xffffffff ;  /* 0xffffffff26267836 */ /* 0x000fe20000000000 */
[----:B------:R-:W-:Y:S01]  /*3fa0*/  LOP3.LUT R41, R39, 0xfffffff8, RZ, 0xc0, !PT ;  /* 0xfffffff827297812 */ /* 0x000fe200078ec0ff */
[----:B------:R-:W-:Y:S01]  /*3fb0*/  VIADD R37, R37, 0xffffffff ;  /* 0xffffffff25257836 */ /* 0x000fe20000000000 */
[C---:B------:R-:W-:Y:S01]  /*3fc0*/  LOP3.LUT R45, R39.reuse, 0x5, RZ, 0xc0, !PT ;  /* 0x00000005272d7812 */ /* 0x040fe200078ec0ff */
[----:B------:R-:W-:Y:S01]  /*3fd0*/  VIADD R36, R36, 0xffffffff ;  /* 0xffffffff24247836 */ /* 0x000fe20000000000 */
[C---:B------:R-:W-:Y:S01]  /*3fe0*/  LOP3.LUT R44, R39.reuse, 0xd, RZ, 0xc0, !PT ;  /* 0x0000000d272c7812 */ /* 0x040fe200078ec0ff */
[----:B-1234-:R-:W-:Y:S01]  /*3ff0*/  IMAD.MOV R2, RZ, RZ, -R41 ;  /* 0x000000ffff027224 */ /* 0x01efe200078e0a29 */
[----:B------:R-:W-:-:S02]  /*4000*/  LOP3.LUT R40, R39, 0x1, RZ, 0xc0, !PT ;  /* 0x0000000127287812 */ /* 0x000fc400078ec0ff */
[C---:B------:R-:W-:Y:S02]  /*4010*/  LOP3.LUT R51, R54.reuse, 0xfffffff8, RZ, 0xc0, !PT ;  /* 0xfffffff836337812 */ /* 0x040fe400078ec0ff */
[----:B------:R-:W-:Y:S02]  /*4020*/  LOP3.LUT R50, R54, 0xfffffff0, RZ, 0xc0, !PT ;  /* 0xfffffff036327812 */ /* 0x000fe400078ec0ff */
[----:B------:R-:W-:Y:S02]  /*4030*/  LOP3.LUT R48, R48, 0x3, RZ, 0xc0, !PT ;  /* 0x0000000330307812 */ /* 0x000fe400078ec0ff */
[----:B------:R-:W-:Y:S02]  /*4040*/  LOP3.LUT R47, R47, 0x1, RZ, 0xc0, !PT ;  /* 0x000000012f2f7812 */ /* 0x000fe400078ec0ff */
[----:B------:R-:W-:Y:S02]  /*4050*/  LOP3.LUT R46, R0, 0x7, RZ, 0xc0, !PT ;  /* 0x00000007002e7812 */ /* 0x000fe400078ec0ff */
[----:B------:R-:W-:-:S07]  /*4060*/  LOP3.LUT R39, R39, 0xfffffff0, RZ, 0xc0, !PT ;  /* 0xfffffff027277812 */ /* 0x000fce00078ec0ff */
.L_x_182:
[----:B------:R-:W-:Y:S01]  /*4070*/  MOV R32, 0x0 ;  /* 0x0000000000207802 */ /* 0x000fe20000000f00 */
[----:B0123--:R-:W-:Y:S01]  /*4080*/  IMAD.MOV.U32 R4, RZ, RZ, R16 ;  /* 0x000000ffff047224 */ /* 0x00ffe200078e0010 */
[----:B------:R-:W-:Y:S01]  /*4090*/  ISETP.NE.AND P0, PT, R54, RZ, PT ;  /* 0x000000ff3600720c */ /* 0x000fe20003f05270 */
[----:B------:R-:W-:Y:S01]  /*40a0*/  IMAD.MOV.U32 R5, RZ, RZ, R17 ;  /* 0x000000ffff057224 */ /* 0x000fe200078e0011 */
[----:B-----5:R0:W1:Y:S02]  /*40b0*/  LDC.64 R6, c[0x4][R32] ;  /* 0x0100000020067b82 */ /* 0x0200640000000a00 */
[----:B------:R-:W-:-:S09]  /*40c0*/  P2R R0, PR, RZ, 0x1 ;  /* 0x00000001ff007803 */ /* 0x000fd20000000000 */
[----:B------:R-:W-:-:S07]  /*40d0*/  LEPC R20, `(.L_x_65) ;  /* 0x000000001014794e */ /* 0x000fce0000000000 */
[----:B01----:R-:W-:Y:S05]  /*40e0*/  CALL.ABS.NOINC R6 ;  /* 0x0000000006007343 */ /* 0x003fea0003c00000 */
.L_x_65:
[----:B------:R0:W1:Y:S01]  /*40f0*/  LDC.64 R6, c[0x4][R32] ;  /* 0x0100000020067b82 */ /* 0x0000620000000a00 */
[----:B------:R-:W-:Y:S02]  /*4100*/  IMAD.MOV.U32 R33, RZ, RZ, R5 ;  /* 0x000000ffff217224 */ /* 0x000fe400078e0005 */
[----:B------:R-:W-:Y:S02]  /*4110*/  IMAD.MOV.U32 R5, RZ, RZ, R17 ;  /* 0x000000ffff057224 */ /* 0x000fe400078e0011 */
[----:B0-----:R-:W-:Y:S02]  /*4120*/  IMAD.MOV.U32 R32, RZ, RZ, R4 ;  /* 0x000000ffff207224 */ /* 0x001fe400078e0004 */
[----:B------:R-:W-:-:S07]  /*4130*/  IMAD.MOV.U32 R4, RZ, RZ, R16 ;  /* 0x000000ffff047224 */ /* 0x000fce00078e0010 */
[----:B------:R-:W-:-:S07]  /*4140*/  LEPC R20, `(.L_x_66) ;  /* 0x000000001014794e */ /* 0x000fce0000000000 */
[----:B-1----:R-:W-:Y:S05]  /*4150*/  CALL.ABS.NOINC R6 ;  /* 0x0000000006007343 */ /* 0x002fea0003c00000 */
.L_x_66:
[----:B------:R-:W-:Y:S01]  /*4160*/  ISETP.NE.AND P6, PT, R54, RZ, PT ;  /* 0x000000ff3600720c */ /* 0x000fe20003fc5270 */
[----:B------:R-:W-:Y:S02]  /*4170*/  IMAD.MOV.U32 R34, RZ, RZ, R4 ;  /* 0x000000ffff227224 */ /* 0x000fe400078e0004 */
[----:B------:R-:W-:-:S10]  /*4180*/  IMAD.MOV.U32 R35, RZ, RZ, R5 ;  /* 0x000000ffff237224 */ /* 0x000fd400078e0005 */
[----:B------:R-:W-:Y:S05]  /*4190*/  @!P6 BRA `(.L_x_67) ;  /* 0x0000000400bce947 */ /* 0x000fea0003800000 */
[----:B------:R-:W-:Y:S01]  /*41a0*/  ISETP.GE.U32.AND P0, PT, R53, 0x8, PT ;  /* 0x000000083500780c */ /* 0x000fe20003f06070 */
[----:B------:R-:W-:-:S12]  /*41b0*/  IMAD.MOV.U32 R3, RZ, RZ, RZ ;  /* 0x000000ffff037224 */ /* 0x000fd800078e00ff */
[----:B------:R-:W-:Y:S05]  /*41c0*/  @!P0 BRA `(.L_x_68) ;  /* 0x00000004000c8947 */ /* 0x000fea0003800000 */
[----:B------:R-:W-:Y:S01]  /*41d0*/  IADD3 R9, P0, PT, R18, 0x20, RZ ;  /* 0x0000002012097810 */ /* 0x000fe20007f1e0ff */
[----:B------:R-:W-:Y:S01]  /*41e0*/  BSSY.RECONVERGENT B0, `(.L_x_69) ;  /* 0x0000040000007945 */ /* 0x000fe20003800200 */
[----:B------:R-:W-:Y:S01]  /*41f0*/  IADD3 R3, P1, PT, R22, 0x20, RZ ;  /* 0x0000002016037810 */ /* 0x000fe20007f3e0ff */
[----:B------:R-:W-:Y:S02]  /*4200*/  IMAD.MOV.U32 R0, RZ, RZ, R2 ;  /* 0x000000ffff007224 */ /* 0x000fe400078e0002 */
[----:B------:R-:W-:Y:S02]  /*4210*/  IMAD.X R10, RZ, RZ, R19, P0 ;  /* 0x000000ffff0a7224 */ /* 0x000fe400000e0613 */
[----:B------:R-:W-:-:S08]  /*4220*/  IMAD.X R8, RZ, RZ, R23, P1 ;  /* 0x000000ffff087224 */ /* 0x000fd000008e0617 */
.L_x_70:
[C---:B------:R-:W-:Y:S01]  /*4230*/  R2UR UR4, R42.reuse ;  /* 0x000000002a0472ca */ /* 0x040fe200000e0000 */
[----:B0-----:R-:W-:Y:S01]  /*4240*/  IMAD.MOV.U32 R4, RZ, RZ, R9 ;  /* 0x000000ffff047224 */ /* 0x001fe200078e0009 */
[C---:B------:R-:W-:Y:S01]  /*4250*/  R2UR UR5, R43.reuse ;  /* 0x000000002b0572ca */ /* 0x040fe200000e0000 */
[----:B------:R-:W-:Y:S01]  /*4260*/  IMAD.MOV.U32 R5, RZ, RZ, R10 ;  /* 0x000000ffff057224 */ /* 0x000fe200078e000a */
[C---:B------:R-:W-:Y:S01]  /*4270*/  R2UR UR6, R42.reuse ;  /* 0x000000002a0672ca */ /* 0x040fe200000e0000 */
[----:B------:R-:W-:Y:S01]  /*4280*/  IMAD.MOV.U32 R6, RZ, RZ, R3 ;  /* 0x000000ffff067224 */ /* 0x000fe200078e0003 */
[C---:B------:R-:W-:Y:S01]  /*4290*/  R2UR UR7, R43.reuse ;  /* 0x000000002b0772ca */ /* 0x040fe200000e0000 */
[----:B------:R-:W-:Y:S01]  /*42a0*/  IMAD.MOV.U32 R7, RZ, RZ, R8 ;  /* 0x000000ffff077224 */ /* 0x000fe200078e0008 */
[----:B------:R-:W-:Y:S01]  /*42b0*/  R2UR UR8, R42 ;  /* 0x000000002a0872ca */ /* 0x000fe200000e0000 */
[----:B------:R-:W-:Y:S01]  /*42c0*/  VIADD R0, R0, 0x8 ;  /* 0x0000000800007836 */ /* 0x000fe20000000000 */
        /* <DEDUP_REMOVED lines=40> */
[----:B------:R-:W-:Y:S02]  /*4550*/  ISETP.NE.AND P0, PT, R0, RZ, PT ;  /* 0x000000ff0000720c */ /* 0x000fe40003f05270 */
[----:B------:R-:W-:Y:S01]  /*4560*/  IADD3 R9, P1, PT, R4, 0x40, RZ ;  /* 0x0000004004097810 */ /* 0x000fe20007f3e0ff */
[----:B------:R0:W-:Y:S01]  /*4570*/  ST.E.64 desc[UR30][R6.64+0x10], RZ ;  /* 0x000010ff06007985 */ /* 0x0001e2000c101b1e */
[----:B------:R-:W-:-:S03]  /*4580*/  IADD3 R3, P2, PT, R6, 0x40, RZ ;  /* 0x0000004006037810 */ /* 0x000fc60007f5e0ff */
[----:B------:R0:W-:Y:S01]  /*4590*/  ST.E.64 desc[UR32][R4.64+0x18], RZ ;  /* 0x000018ff04007985 */ /* 0x0001e2000c101b20 */
[----:B------:R-:W-:Y:S02]  /*45a0*/  IMAD.X R10, RZ, RZ, R5, P1 ;  /* 0x000000ffff0a7224 */ /* 0x000fe400008e0605 */
[----:B------:R-:W-:Y:S01]  /*45b0*/  IMAD.X R8, RZ, RZ, R7, P2 ;  /* 0x000000ffff087224 */ /* 0x000fe200010e0607 */
[----:B------:R0:W-:Y:S02]  /*45c0*/  ST.E.64 desc[UR34][R6.64+0x18], RZ ;  /* 0x000018ff06007985 */ /* 0x0001e4000c101b22 */
[----:B------:R-:W-:Y:S05]  /*45d0*/  @P0 BRA `(.L_x_70) ;  /* 0xfffffffc00140947 */ /* 0x000fea000383ffff */
[----:B------:R-:W-:Y:S05]  /*45e0*/  BSYNC.RECONVERGENT B0 ;  /* 0x0000000000007941 */ /* 0x000fea0003800200 */
.L_x_69:
[----:B------:R-:W-:-:S07]  /*45f0*/  IMAD.MOV.U32 R3, RZ, RZ, R41 ;  /* 0x000000ffff037224 */ /* 0x000fce00078e0029 */
.L_x_68:
[----:B------:R-:W-:-:S13]  /*4600*/  ISETP.NE.AND P0, PT, R45, RZ, PT ;  /* 0x000000ff2d00720c */ /* 0x000fda0003f05270 */
[----:B------:R-:W-:Y:S05]  /*4610*/  @!P0 BRA `(.L_x_67) ;  /* 0x00000000009c8947 */ /* 0x000fea0003800000 */
[----:B------:R-:W-:Y:S01]  /*4620*/  VIADD R0, R45, 0xffffffff ;  /* 0xffffffff2d007836 */ /* 0x000fe20000000000 */
[----:B------:R-:W-:-:S04]  /*4630*/  ISETP.NE.AND P1, PT, R40, RZ, PT ;  /* 0x000000ff2800720c */ /* 0x000fc80003f25270 */
[----:B------:R-:W-:-:S09]  /*4640*/  ISETP.GE.U32.AND P0, PT, R0, 0x3, PT ;  /* 0x000000030000780c */ /* 0x000fd20003f06070 */
[C---:B------:R-:W-:Y:S02]  /*4650*/  @P1 R2UR UR20, R42.reuse ;  /* 0x000000002a1412ca */ /* 0x040fe400000e0000 */
[C---:B------:R-:W-:Y:S02]  /*4660*/  @P1 R2UR UR21, R43.reuse ;  /* 0x000000002b1512ca */ /* 0x040fe400000e0000 */
[----:B------:R-:W-:Y:S02]  /*4670*/  @P1 R2UR UR22, R42 ;  /* 0x000000002a1612ca */ /* 0x000fe400000e0000 */
[----:B------:R-:W-:Y:S01]  /*4680*/  @P1 R2UR UR23, R43 ;  /* 0x000000002b1712ca */ /* 0x000fe200000e0000 */
[----:B------:R-:W-:-:S14]  /*4690*/  @!P0 BRA `(.L_x_71) ;  /* 0x00000000006c8947 */ /* 0x000fdc0003800000 */
[C---:B------:R-:W-:Y:S01]  /*46a0*/  R2UR UR4, R42.reuse ;  /* 0x000000002a0472ca */ /* 0x040fe200000e0000 */
[----:B0-----:R-:W-:Y:S01]  /*46b0*/  IMAD.WIDE.U32 R4, R3, 0x8, R18 ;  /* 0x0000000803047825 */ /* 0x001fe200078e0012 */
[----:B------:R-:W-:Y:S02]  /*46c0*/  R2UR UR5, R43 ;  /* 0x000000002b0572ca */ /* 0x000fe400000e0000 */
[C---:B------:R-:W-:Y:S01]  /*46d0*/  R2UR UR6, R42.reuse ;  /* 0x000000002a0672ca */ /* 0x040fe200000e0000 */
[----:B------:R-:W-:Y:S01]  /*46e0*/  IMAD.WIDE.U32 R6, R3, 0x8, R22 ;  /* 0x0000000803067825 */ /* 0x000fe200078e0016 */
[----:B------:R-:W-:Y:S02]  /*46f0*/  R2UR UR7, R43 ;  /* 0x000000002b0772ca */ /* 0x000fe400000e0000 */
        /* <DEDUP_REMOVED lines=21> */
.L_x_71:
[----:B01----:R-:W-:-:S04]  /*4850*/  @P1 IMAD.WIDE.U32 R4, R3, 0x8, R18 ;  /* 0x0000000803041825 */ /* 0x003fc800078e0012 */
[----:B------:R-:W-:Y:S01]  /*4860*/  @P1 IMAD.WIDE.U32 R6, R3, 0x8, R22 ;  /* 0x0000000803061825 */ /* 0x000fe200078e0016 */
[----:B------:R1:W-:Y:S04]  /*4870*/  @P1 ST.E.64 desc[UR20][R4.64], RZ ;  /* 0x000000ff04001985 */ /* 0x0003e8000c101b14 */
[----:B------:R1:W-:Y:S02]  /*4880*/  @P1 ST.E.64 desc[UR22][R6.64], RZ ;  /* 0x000000ff06001985 */ /* 0x0003e4000c101b16 */
.L_x_67:
[----:B------:R-:W-:Y:S01]  /*4890*/  ISETP.GE.U32.AND P0, PT, R52, 0x7, PT ;  /* 0x000000073400780c */ /* 0x000fe20003f06070 */
[----:B------:R-:W-:-:S03]  /*48a0*/  IMAD.MOV.U32 R3, RZ, RZ, RZ ;  /* 0x000000ffff037224 */ /* 0x000fc600078e00ff */
[----:B------:R-:W-:-:S09]  /*48b0*/  P2R R0, PR, RZ, 0x1 ;  /* 0x00000001ff007803 */ /* 0x000fd20000000000 */
[----:B------:R-:W-:Y:S05]  /*48c0*/  @!P0 BRA `(.L_x_72) ;  /* 0x0000000000e48947 */ /* 0x000fea0003800000 */
[----:B------:R-:W-:Y:S01]  /*48d0*/  BSSY.RECONVERGENT B0, `(.L_x_73) ;  /* 0x0000037000007945 */ /* 0x000fe20003800200 */
[----:B------:R-:W-:-:S07]  /*48e0*/  IMAD.MOV.U32 R3, RZ, RZ, RZ ;  /* 0x000000ffff037224 */ /* 0x000fce00078e00ff */
.L_x_74:
[C---:B------:R-:W-:Y:S01]  /*48f0*/  R2UR UR4, R42.reuse ;  /* 0x000000002a0472ca */ /* 0x040fe200000e0000 */
[----:B012---:R-:W-:Y:S01]  /*4900*/  IMAD.WIDE.U32 R4, R3, 0x8, R34 ;  /* 0x0000000803047825 */ /* 0x007fe200078e0022 */
        /* <DEDUP_REMOVED lines=52> */
.L_x_73:
[----:B------:R-:W-:-:S07]  /*4c50*/  IMAD.MOV.U32 R3, RZ, RZ, R51 ;  /* 0x000000ffff037224 */ /* 0x000fce00078e0033 */
.L_x_72:
[----:B------:R-:W-:-:S04]  /*4c60*/  LOP3.LUT P0, RZ, R54, 0x7, RZ, 0xc0, !PT ;  /* 0x0000000736ff7812 */ /* 0x000fc8000780c0ff */
[----:B------:R-:W-:-:S09]  /*4c70*/  P2R R0, PR, RZ, 0x1 ;  /* 0x00000001ff007803 */ /* 0x000fd20000000000 */
[----:B------:R-:W-:Y:S05]  /*4c80*/  @!P0 BRA `(.L_x_75) ;  /* 0x0000000000e48947 */ /* 0x000fea0003800000 */
[----:B------:R-:W-:Y:S02]  /*4c90*/  ISETP.GE.U32.AND P0, PT, R38, 0x3, PT ;  /* 0x000000032600780c */ /* 0x000fe40003f06070 */
[----:B------:R-:W-:-:S11]  /*4ca0*/  ISETP.NE.AND P1, PT, R48, RZ, PT ;  /* 0x000000ff3000720c */ /* 0x000fd60003f25270 */
[----:B------:R-:W-:Y:S05]  /*4cb0*/  @!P0 BRA `(.L_x_76) ;  /* 0x00000000006c8947 */ /* 0x000fea0003800000 */
        /* <DEDUP_REMOVED lines=27> */
.L_x_76:
[----:B------:R-:W-:Y:S05]  /*4e70*/  @!P1 BRA `(.L_x_75) ;  /* 0x0000000000689947 */ /* 0x000fea0003800000 */
[----:B------:R-:W-:Y:S02]  /*4e80*/  ISETP.NE.AND P1, PT, R47, RZ, PT ;  /* 0x000000ff2f00720c */ /* 0x000fe40003f25270 */
[----:B------:R-:W-:-:S11]  /*4e90*/  ISETP.NE.AND P0, PT, R37, RZ, PT ;  /* 0x000000ff2500720c */ /* 0x000fd60003f05270 */
[C---:B------:R-:W-:Y:S02]  /*4ea0*/  @P1 R2UR UR12, R42.reuse ;  /* 0x000000002a0c12ca */ /* 0x040fe400000e0000 */
[C---:B------:R-:W-:Y:S02]  /*4eb0*/  @P1 R2UR UR13, R43.reuse ;  /* 0x000000002b0d12ca */ /* 0x040fe400000e0000 */
[----:B------:R-:W-:Y:S02]  /*4ec0*/  @P1 R2UR UR14, R42 ;  /* 0x000000002a0e12ca */ /* 0x000fe400000e0000 */
[----:B------:R-:W-:Y:S01]  /*4ed0*/  @P1 R2UR UR15, R43 ;  /* 0x000000002b0f12ca */ /* 0x000fe200000e0000 */
[----:B------:R-:W-:-:S14]  /*4ee0*/  @!P0 BRA `(.L_x_77) ;  /* 0x00000000003c8947 */ /* 0x000fdc0003800000 */
[C---:B------:R-:W-:Y:S01]  /*4ef0*/  R2UR UR4, R42.reuse ;  /* 0x000000002a0472ca */ /* 0x040fe200000e0000 */
[----:B0123--:R-:W-:Y:S01]  /*4f00*/  IMAD.WIDE.U32 R4, R3, 0x8, R34 ;  /* 0x0000000803047825 */ /* 0x00ffe200078e0022 */
[----:B------:R-:W-:Y:S02]  /*4f10*/  R2UR UR5, R43 ;  /* 0x000000002b0572ca */ /* 0x000fe400000e0000 */
[C---:B------:R-:W-:Y:S01]  /*4f20*/  R2UR UR6, R42.reuse ;  /* 0x000000002a0672ca */ /* 0x040fe200000e0000 */
[----:B------:R-:W-:Y:S01]  /*4f30*/  IMAD.WIDE.U32 R6, R3, 0x8, R32 ;  /* 0x0000000803067825 */ /* 0x000fe200078e0020 */
[----:B------:R-:W-:Y:S02]  /*4f40*/  R2UR UR7, R43 ;  /* 0x000000002b0772ca */ /* 0x000fe400000e0000 */
[----:B------:R-:W-:Y:S01]  /*4f50*/  R2UR UR8, R42 ;  /* 0x000000002a0872ca */ /* 0x000fe200000e0000 */
[----:B------:R-:W-:Y:S01]  /*4f60*/  VIADD R3, R3, 0x2 ;  /* 0x0000000203037836 */ /* 0x000fe20000000000 */
[----:B------:R-:W-:-:S02]  /*4f70*/  R2UR UR9, R43 ;  /* 0x000000002b0972ca */ /* 0x000fc400000e0000 */
[----:B------:R-:W-:Y:S02]  /*4f80*/  R2UR UR10, R42 ;  /* 0x000000002a0a72ca */ /* 0x000fe400000e0000 */
[----:B------:R-:W-:Y:S01]  /*4f90*/  R2UR UR11, R43 ;  /* 0x000000002b0b72ca */ /* 0x000fe200000e0000 */
[----:B------:R4:W-:Y:S04]  /*4fa0*/  ST.E.64 desc[UR4][R4.64], RZ ;  /* 0x000000ff04007985 */ /* 0x0009e8000c101b04 */
[----:B------:R4:W-:Y:S04]  /*4fb0*/  ST.E.64 desc[UR6][R6.64], RZ ;  /* 0x000000ff06007985 */ /* 0x0009e8000c101b06 */
[----:B------:R4:W-:Y:S04]  /*4fc0*/  ST.E.64 desc[UR8][R4.64+0x8], RZ ;  /* 0x000008ff04007985 */ /* 0x0009e8000c101b08 */
[----:B------:R4:W-:Y:S02]  /*4fd0*/  ST.E.64 desc[UR10][R6.64+0x8], RZ ;  /* 0x000008ff06007985 */ /* 0x0009e4000c101b0a */
.L_x_77:
[----:B01234-:R-:W-:-:S04]  /*4fe0*/  @P1 IMAD.WIDE.U32 R4, R3, 0x8, R34 ;  /* 0x0000000803041825 */ /* 0x01ffc800078e0022 */
[----:B------:R-:W-:Y:S01]  /*4ff0*/  @P1 IMAD.WIDE.U32 R6, R3, 0x8, R32 ;  /* 0x0000000803061825 */ /* 0x000fe200078e0020 */
[----:B------:R4:W-:Y:S04]  /*5000*/  @P1 ST.E.64 desc[UR12][R4.64], RZ ;  /* 0x000000ff04001985 */ /* 0x0009e8000c101b0c */
[----:B------:R4:W-:Y:S02]  /*5010*/  @P1 ST.E.64 desc[UR14][R6.64], RZ ;  /* 0x000000ff06001985 */ /* 0x0009e4000c101b0e */
.L_x_75:
[----:B------:R-:W-:Y:S01]  /*5020*/  BSSY.RECONVERGENT B1, `(.L_x_78) ;  /* 0x0000475000017945 */ /* 0x000fe20003800200 */
[----:B------:R-:W-:-:S07]  /*5030*/  IMAD.MOV.U32 R3, RZ, RZ, RZ ;  /* 0x000000ffff037224 */ /* 0x000fce00078e00ff */
.L_x_150:
[----:B------:R-:W-:Y:S01]  /*5040*/  ISETP.GE.U32.AND P0, PT, R52, 0xf, PT ;  /* 0x0000000f3400780c */ /* 0x000fe20003f06070 */
[----:B------:R-:W-:Y:S02]  /*5050*/  IMAD R58, R54, R3, RZ ;  /* 0x00000003363a7224 */ /* 0x000fe400078e02ff */
[----:B------:R-:W-:Y:S01]  /*5060*/  IMAD.MOV.U32 R21, RZ, RZ, RZ ;  /* 0x000000ffff157224 */ /* 0x000fe200078e00ff */
[----:B------:R-:W-:-:S09]  /*5070*/  P2R R0, PR, RZ, 0x1 ;  /* 0x00000001ff007803 */ /* 0x000fd20000000000 */
[----:B----4-:R-:W-:Y:S05]  /*5080*/  @!P0 BRA `(.L_x_79) ;  /* 0x0000000000b88947 */ /* 0x010fea0003800000 */
[----:B------:R-:W-:Y:S01]  /*5090*/  BSSY.RECONVERGENT B0, `(.L_x_80) ;  /* 0x000002c000007945 */ /* 0x000fe20003800200 */
[----:B------:R-:W-:-:S07]  /*50a0*/  IMAD.MOV.U32 R21, RZ, RZ, RZ ;  /* 0x000000ffff157224 */ /* 0x000fce00078e00ff */
.L_x_81:
[----:B------:R-:W-:Y:S01]  /*50b0*/  R2UR UR4, R42 ;  /* 0x000000002a0472ca */ /* 0x000fe200000e0000 */
[----:B01234-:R-:W-:Y:S01]  /*50c0*/  IMAD.IADD R7, R58, 0x1, R21 ;  /* 0x000000013a077824 */ /* 0x01ffe200078e0215 */
[----:B------:R-:W-:-:S03]  /*50d0*/  R2UR UR5, R43 ;  /* 0x000000002b0572ca */ /* 0x000fc600000e0000 */
[----:B------:R-:W-:-:S10]  /*50e0*/  IMAD.WIDE R6, R7, 0x8, R30 ;  /* 0x0000000807067825 */ /* 0x000fd400078e021e */
[----:B------:R-:W2:Y:S01]  /*50f0*/  LD.E.64 R8, desc[UR4][R6.64] ;  /* 0x0000000406087980 */ /* 0x000ea2000c101b00 */
[----:B------:R-:W-:Y:S01]  /*5100*/  R2UR UR6, R42 ;  /* 0x000000002a0672ca */ /* 0x000fe200000e0000 */
[----:B------:R-:W-:Y:S01]  /*5110*/  IMAD.WIDE.U32 R4, R21, 0x8, R32 ;  /* 0x0000000815047825 */ /* 0x000fe200078e0020 */
[----:B------:R-:W-:-:S04]  /*5120*/  R2UR UR7, R43 ;  /* 0x000000002b0772ca */ /* 0x000fc800000e0000 */
[----:B--2---:R0:W-:Y:S09]  /*5130*/  ST.E.64 desc[UR4][R4.64], R8 ;  /* 0x0000000804007985 */ /* 0x0041f2000c101b04 */
[----:B------:R-:W2:Y:S04]  /*5140*/  LD.E.64 R10, desc[UR6][R6.64+0x8] ;  /* 0x00000806060a7980 */ /* 0x000ea8000c101b00 */
[----:B--2---:R1:W-:Y:S04]  /*5150*/  ST.E.64 desc[UR4][R4.64+0x8], R10 ;  /* 0x0000080a04007985 */ /* 0x0043e8000c101b04 */
[----:B------:R-:W2:Y:S04]  /*5160*/  LD.E.64 R12, desc[UR6][R6.64+0x10] ;  /* 0x00001006060c7980 */ /* 0x000ea8000c101b00 */
[----:B--2---:R2:W-:Y:S04]  /*5170*/  ST.E.64 desc[UR4][R4.64+0x10], R12 ;  /* 0x0000100c04007985 */ /* 0x0045e8000c101b04 */
[----:B------:R-:W3:Y:S04]  /*5180*/  LD.E.64 R14, desc[UR6][R6.64+0x18] ;  /* 0x00001806060e7980 */ /* 0x000ee8000c101b00 */
[----:B---3--:R3:W-:Y:S04]  /*5190*/  ST.E.64 desc[UR4][R4.64+0x18], R14 ;  /* 0x0000180e04007985 */ /* 0x0087e8000c101b04 */
[----:B0-----:R-:W4:Y:S04]  /*51a0*/  LD.E.64 R8, desc[UR6][R6.64+0x20] ;  /* 0x0000200606087980 */ /* 0x001f28000c101b00 */
[----:B----4-:R0:W-:Y:S04]  /*51b0*/  ST.E.64 desc[UR4][R4.64+0x20], R8 ;  /* 0x0000200804007985 */ /* 0x0101e8000c101b04 */
[----:B-1----:R-:W4:Y:S04]  /*51c0*/  LD.E.64 R10, desc[UR6][R6.64+0x28] ;  /* 0x00002806060a7980 */ /* 0x002f28000c101b00 */
[----:B----4-:R1:W-:Y:S04]  /*51d0*/  ST.E.64 desc[UR4][R4.64+0x28], R10 ;  /* 0x0000280a04007985 */ /* 0x0103e8000c101b04 */
[----:B--2---:R-:W2:Y:S04]  /*51e0*/  LD.E.64 R12, desc[UR6][R6.64+0x30] ;  /* 0x00003006060c7980 */ /* 0x004ea8000c101b00 */
[----:B--2---:R2:W-:Y:S04]  /*51f0*/  ST.E.64 desc[UR4][R4.64+0x30], R12 ;  /* 0x0000300c04007985 */ /* 0x0045e8000c101b04 */
[----:B---3--:R-:W3:Y:S04]  /*5200*/  LD.E.64 R14, desc[UR6][R6.64+0x38] ;  /* 0x00003806060e7980 */ /* 0x008ee8000c101b00 */
        /* <DEDUP_REMOVED lines=13> */
[----:B--2---:R-:W2:Y:S01]  /*52e0*/  LD.E.64 R12, desc[UR6][R6.64+0x70] ;  /* 0x00007006060c7980 */ /* 0x004ea2000c101b00 */
[----:B------:R-:W-:-:S05]  /*52f0*/  VIADD R21, R21, 0x10 ;  /* 0x0000001015157836 */ /* 0x000fca0000000000 */
[----:B------:R-:W-:Y:S01]  /*5300*/  ISETP.NE.AND P0, PT, R21, R50, PT ;  /* 0x000000321500720c */ /* 0x000fe20003f05270 */
[----:B--2---:R0:W-:Y:S04]  /*5310*/  ST.E.64 desc[UR4][R4.64+0x70], R12 ;  /* 0x0000700c04007985 */ /* 0x0041e8000c101b04 */
[----:B---3--:R-:W2:Y:S04]  /*5320*/  LD.E.64 R14, desc[UR6][R6.64+0x78] ;  /* 0x00007806060e7980 */ /* 0x008ea8000c101b00 */
[----:B--2---:R0:W-:Y:S04]  /*5330*/  ST.E.64 desc[UR4][R4.64+0x78], R14 ;  /* 0x0000780e04007985 */ /* 0x0041e8000c101b04 */
[----:B------:R-:W-:Y:S05]  /*5340*/  @P0 BRA `(.L_x_81) ;  /* 0xfffffffc00580947 */ /* 0x000fea000383ffff */
[----:B------:R-:W-:Y:S05]  /*5350*/  BSYNC.RECONVERGENT B0 ;  /* 0x0000000000007941 */ /* 0x000fea0003800200 */
.L_x_80:
[----:B------:R-:W-:-:S07]  /*5360*/  IMAD.MOV.U32 R21, RZ, RZ, R50 ;  /* 0x000000ffff157224 */ /* 0x000fce00078e0032 */
.L_x_79:
[----:B------:R-:W-:-:S04]  /*5370*/  LOP3.LUT P0, RZ, R54, 0xf, RZ, 0xc0, !PT ;  /* 0x0000000f36ff7812 */ /* 0x000fc8000780c0ff */
[----:B------:R-:W-:-:S09]  /*5380*/  P2R R0, PR, RZ, 0x1 ;  /* 0x00000001ff007803 */ /* 0x000fd20000000000 */
[----:B------:R-:W-:Y:S05]  /*5390*/  @!P0 BRA `(.L_x_82) ;  /* 0x00000004000c8947 */ /* 0x000fea0003800000 */
[----:B------:R-:W-:Y:S02]  /*53a0*/  ISETP.GE.U32.AND P0, PT, R36, 0x7, PT ;  /* 0x000000072400780c */ /* 0x000fe40003f06070 */
[----:B------:R-:W-:-:S11]  /*53b0*/  ISETP.NE.AND P1, PT, R46, RZ, PT ;  /* 0x000000ff2e00720c */ /* 0x000fd60003f25270 */
[----:B------:R-:W-:Y:S05]  /*53c0*/  @!P0 BRA `(.L_x_83) ;  /* 0x0000000000608947 */ /* 0x000fea0003800000 */
        /* <DEDUP_REMOVED lines=21> */
[----:B---3--:R-:W2:Y:S01]  /*5520*/  LD.E.64 R12, desc[UR6][R6.64+0x38] ;  /* 0x00003806060c7980 */ /* 0x008ea2000c101b00 */
[----:B------:R-:W-:-:S03]  /*5530*/  VIADD R21, R21, 0x8 ;  /* 0x0000000815157836 */ /* 0x000fc60000000000 */
[----:B--2---:R0:W-:Y:S04]  /*5540*/  ST.E.64 desc[UR4][R4.64+0x38], R12 ;  /* 0x0000380c04007985 */ /* 0x0041e8000c101b04 */
.L_x_83:
        /* <DEDUP_REMOVED lines=17> */
[----:B------:R-:W2:Y:S01]  /*5660*/  LD.E.64 R14, desc[UR6][R6.64+0x18] ;  /* 0x00001806060e7980 */ /* 0x000ea2000c101b00 */
[----:B------:R-:W-:-:S03]  /*5670*/  VIADD R21, R21, 0x4 ;  /* 0x0000000415157836 */ /* 0x000fc60000000000 */
[----:B--2---:R0:W-:Y:S04]  /*5680*/  ST.E.64 desc[UR4][R4.64+0x18], R14 ;  /* 0x0000180e04007985 */ /* 0x0041e8000c101b04 */
.L_x_84:
[----:B------:R-:W-:Y:S05]  /*5690*/  @!P1 BRA `(.L_x_82) ;  /* 0x00000000004c9947 */ /* 0x000fea0003800000 */
[----:B------:R-:W-:Y:S01]  /*56a0*/  R2UR UR4, R42 ;  /* 0x000000002a0472ca */ /* 0x000fe200000e0000 */
[----:B01234-:R-:W-:Y:S01]  /*56b0*/  IMAD.IADD R5, R58, 0x1, R21 ;  /* 0x000000013a057824 */ /* 0x01ffe200078e0215 */
[----:B------:R-:W-:-:S03]  /*56c0*/  R2UR UR5, R43 ;  /* 0x000000002b0572ca */ /* 0x000fc600000e0000 */
[----:B------:R-:W-:-:S10]  /*56d0*/  IMAD.WIDE R4, R5, 0x8, R30 ;  /* 0x0000000805047825 */ /* 0x000fd400078e021e */
[----:B------:R-:W2:Y:S01]  /*56e0*/  LD.E.64 R6, desc[UR4][R4.64] ;  /* 0x0000000404067980 */ /* 0x000ea2000c101b00 */
[----:B------:R-:W-:Y:S01]  /*56f0*/  ISETP.NE.AND P0, PT, R48, 0x1, PT ;  /* 0x000000013000780c */ /* 0x000fe20003f05270 */
[----:B------:R-:W-:-:S05]  /*5700*/  IMAD.WIDE.U32 R8, R21, 0x8, R32 ;  /* 0x0000000815087825 */ /* 0x000fca00078e0020 */
[----:B--2---:R0:W-:Y:S07]  /*5710*/  ST.E.64 desc[UR4][R8.64], R6 ;  /* 0x0000000608007985 */ /* 0x0041ee000c101b04 */
[----:B------:R-:W-:Y:S05]  /*5720*/  @!P0 BRA `(.L_x_82) ;  /* 0x0000000000288947 */ /* 0x000fea0003800000 */
[----:B------:R-:W-:Y:S02]  /*5730*/  R2UR UR4, R42 ;  /* 0x000000002a0472ca */ /* 0x000fe400000e0000 */
[----:B------:R-:W-:-:S13]  /*5740*/  R2UR UR5, R43 ;  /* 0x000000002b0572ca */ /* 0x000fda00000e0000 */
[----:B0-----:R-:W2:Y:S01]  /*5750*/  LD.E.64 R6, desc[UR4][R4.64+0x8] ;  /* 0x0000080404067980 */ /* 0x001ea2000c101b00 */
[----:B------:R-:W-:-:S03]  /*5760*/  ISETP.NE.AND P0, PT, R48, 0x2, PT ;  /* 0x000000023000780c */ /* 0x000fc60003f05270 */
[----:B--2---:R0:W-:Y:S10]  /*5770*/  ST.E.64 desc[UR4][R8.64+0x8], R6 ;  /* 0x0000080608007985 */ /* 0x0041f4000c101b04 */
[----:B------:R-:W-:Y:S05]  /*5780*/  @!P0 BRA `(.L_x_82) ;  /* 0x0000000000108947 */ /* 0x000fea0003800000 */
[----:B------:R-:W-:Y:S02]  /*5790*/  R2UR UR4, R42 ;  /* 0x000000002a0472ca */ /* 0x000fe400000e0000 */
[----:B------:R-:W-:-:S13]  /*57a0*/  R2UR UR5, R43 ;  /* 0x000000002b0572ca */ /* 0x000fda00000e0000 */
[----:B------:R-:W2:Y:S04]  /*57b0*/  LD.E.64 R4, desc[UR4][R4.64+0x10] ;  /* 0x0000100404047980 */ /* 0x000ea8000c101b00 */
[----:B--2---:R1:W-:Y:S02]  /*57c0*/  ST.E.64 desc[UR4][R8.64+0x10], R4 ;  /* 0x0000100408007985 */ /* 0x0043e4000c101b04 */
.L_x_82:
[----:B------:R-:W-:Y:S01]  /*57d0*/  ISETP.NE.AND P0, PT, R3, RZ, PT ;  /* 0x000000ff0300720c */ /* 0x000fe20003f05270 */
[----:B------:R-:W-:-:S12]  /*57e0*/  BSSY.RECONVERGENT B0, `(.L_x_85) ;  /* 0x0000099000007945 */ /* 0x000fd80003800200 */
[----:B------:R-:W-:Y:S05]  /*57f0*/  @!P0 BRA `(.L_x_86) ;  /* 0x00000008005c8947 */ /* 0x000fea0003800000 */
[----:B------:R-:W-:-:S07]  /*5800*/  IMAD.MOV.U32 R21, RZ, RZ, R3 ;  /* 0x000000ffff157224 */ /* 0x000fce00078e0003 */
.L_x_92:
[----:B------:R-:W-:Y:S01]  /*5810*/  ISETP.GE.U32.AND P1, PT, R52, 0x7, PT ;  /* 0x000000073400780c */ /* 0x000fe20003f26070 */
[--C-:B------:R-:W-:Y:S01]  /*5820*/  IMAD.MOV.U32 R0, RZ, RZ, R21.reuse ;  /* 0x000000ffff007224 */ /* 0x100fe200078e0015 */
[----:B01234-:R-:W-:Y:S01]  /*5830*/  IADD3 R7, P0, PT, R58, R21, RZ ;  /* 0x000000153a077210 */ /* 0x01ffe20007f1e0ff */
[----:B------:R-:W-:Y:S01]  /*5840*/  IMAD.MOV.U32 R57, RZ, RZ, RZ ;  /* 0x000000ffff397224 */ /* 0x000fe200078e00ff */
[----:B------:R-:W-:-:S04]  /*5850*/  SHF.R.S32.HI R5, RZ, 0x1f, R21 ;  /* 0x0000001fff057819 */ /* 0x000fc80000011415 */
[----:B------:R-:W-:Y:S01]  /*5860*/  LEA.HI.X.SX32 R4, R58, R5, 0x1, P0 ;  /* 0x000000053a047211 */ /* 0x000fe200000f0eff */
[----:B------:R-:W-:Y:S01]  /*5870*/  VIADD R5, R21, 0xffffffff ;  /* 0xffffffff15057836 */ /* 0x000fe20000000000 */
[----:B------:R-:W-:-:S03]  /*5880*/  LEA R6, P0, R7, R18, 0x3 ;  /* 0x0000001207067211 */ /* 0x000fc600078018ff */
[----:B------:R-:W-:Y:S01]  /*5890*/  IMAD R20, R54, R5, RZ ;  /* 0x0000000536147224 */ /* 0x000fe200078e02ff */
[----:B------:R-:W-:Y:S01]  /*58a0*/  LEA.HI.X R7, R7, R19, R4, 0x3, P0 ;  /* 0x0000001307077211 */ /* 0x000fe200000f1c04 */
[----:B------:R-:W-:Y:S01]  /*58b0*/  IMAD.MOV.U32 R21, RZ, RZ, R5 ;  /* 0x000000ffff157224 */ /* 0x000fe200078e0005 */
[----:B------:R-:W-:Y:S07]  /*58c0*/  @!P1 BRA `(.L_x_87) ;  /* 0x0000000000e89947 */ /* 0x000fee0003800000 */
[----:B------:R-:W-:Y:S01]  /*58d0*/  BSSY.RECONVERGENT B2, `(.L_x_88) ;  /* 0x0000038000027945 */ /* 0x000fe20003800200 */
[----:B------:R-:W-:-:S07]  /*58e0*/  IMAD.MOV.U32 R57, RZ, RZ, RZ ;  /* 0x000000ffff397224 */ /* 0x000fce00078e00ff */
.L_x_89:
[----:B------:R-:W-:Y:S01]  /*58f0*/  R2UR UR4, R42 ;  /* 0x000000002a0472ca */ /* 0x000fe200000e0000 */
[----:B------:R-:W-:Y:S01]  /*5900*/  IMAD.IADD R15, R20, 0x1, R57 ;  /* 0x00000001140f7824 */ /* 0x000fe200078e0239 */
[----:B------:R-:W-:Y:S01]  /*5910*/  R2UR UR5, R43 ;  /* 0x000000002b0572ca */ /* 0x000fe200000e0000 */
[----:B-1----:R-:W-:Y:S01]  /*5920*/  IMAD.WIDE.U32 R12, R57, 0x8, R32 ;  /* 0x00000008390c7825 */ /* 0x002fe200078e0020 */
[C---:B------:R-:W-:Y:S02]  /*5930*/  R2UR UR8, R42.reuse ;  /* 0x000000002a0872ca */ /* 0x040fe400000e0000 */
[----:B------:R-:W-:Y:S01]  /*5940*/  R2UR UR9, R43 ;  /* 0x000000002b0972ca */ /* 0x000fe200000e0000 */
[----:B------:R-:W-:Y:S01]  /*5950*/  IMAD.WIDE R14, R15, 0x8, R22 ;  /* 0x000000080f0e7825 */ /* 0x000fe200078e0216 */
[----:B------:R-:W-:Y:S02]  /*5960*/  R2UR UR6, R42 ;  /* 0x000000002a0672ca */ /* 0x000fe400000e0000 */
[----:B------:R-:W-:-:S05]  /*5970*/  R2UR UR7, R43 ;  /* 0x000000002b0772ca */ /* 0x000fca00000e0000 */
[----:B------:R-:W2:Y:S04]  /*5980*/  LD.E.64 R10, desc[UR4][R6.64+-0x8] ;  /* 0xfffff804060a7980 */ /* 0x000ea8000c101b00 */
[----:B------:R-:W2:Y:S04]  /*5990*/  LD.E.64 R4, desc[UR8][R12.64] ;  /* 0x000000080c047980 */ /* 0x000ea8000c101b00 */
[----:B------:R-:W2:Y:S01]  /*59a0*/  LD.E.64 R8, desc[UR6][R14.64] ;  /* 0x000000060e087980 */ /* 0x000ea2000c101b00 */
[----:B------:R-:W-:Y:S02]  /*59b0*/  R2UR UR10, R42 ;  /* 0x000000002a0a72ca */ /* 0x000fe400000e0000 */
[----:B------:R-:W-:Y:S01]  /*59c0*/  R2UR UR11, R43 ;  /* 0x000000002b0b72ca */ /* 0x000fe200000e0000 */
[----:B--2---:R-:W-:-:S12]  /*59d0*/  DFMA R60, -R10, R8, R4 ;  /* 0x000000080a3c722b */ /* 0x004fd80000000104 */
[----:B------:R-:W2:Y:S04]  /*59e0*/  LD.E.64 R4, desc[UR10][R12.64+0x8] ;  /* 0x0000080a0c047980 */ /* 0x000ea8000c101b00 */
[----:B------:R0:W-:Y:S04]  /*59f0*/  ST.E.64 desc[UR4][R12.64], R60 ;  /* 0x0000003c0c007985 */ /* 0x0001e8000c101b04 */
[----:B------:R-:W2:Y:S04]  /*5a00*/  LD.E.64 R10, desc[UR6][R6.64+-0x8] ;  /* 0xfffff806060a7980 */ /* 0x000ea8000c101b00 */
[----:B------:R-:W2:Y:S02]  /*5a10*/  LD.E.64 R8, desc[UR8][R14.64+0x8] ;  /* 0x000008080e087980 */ /* 0x000ea4000c101b00 */
[----:B--2---:R-:W-:-:S02]  /*5a20*/  DFMA R62, -R10, R8, R4 ;  /* 0x000000080a3e722b */ /* 0x004fc40000000104 */
[----:B------:R-:W0:Y:S05]  /*5a30*/  LD.E.64 R4, desc[UR10][R12.64+0x10] ;  /* 0x0000100a0c047980 */ /* 0x000e2a000c101b00 */
[----:B------:R1:W-:Y:S04]  /*5a40*/  ST.E.64 desc[UR4][R12.64+0x8], R62 ;  /* 0x0000083e0c007985 */ /* 0x0003e8000c101b04 */
[----:B------:R-:W0:Y:S04]  /*5a50*/  LD.E.64 R10, desc[UR6][R6.64+-0x8] ;  /* 0xfffff806060a7980 */ /* 0x000e28000c101b00 */
[----:B------:R-:W0:Y:S02]  /*5a60*/  LD.E.64 R8, desc[UR8][R14.64+0x10] ;  /* 0x000010080e087980 */ /* 0x000e24000c101b00 */
[----:B0-----:R-:W-:-:S02]  /*5a70*/  DFMA R60, -R10, R8, R4 ;  /* 0x000000080a3c722b */ /* 0x001fc40000000104 */
[----:B------:R-:W1:Y:S05]  /*5a80*/  LD.E.64 R4, desc[UR10][R12.64+0x18] ;  /* 0x0000180a0c047980 */ /* 0x000e6a000c101b00 */
[----:B------:R0:W-:Y:S04]  /*5a90*/  ST.E.64 desc[UR4][R12.64+0x10], R60 ;  /* 0x0000103c0c007985 */ /* 0x0001e8000c101b04 */
[----:B------:R-:W1:Y:S04]  /*5aa0*/  LD.E.64 R10, desc[UR6][R6.64+-0x8] ;  /* 0xfffff806060a7980 */ /* 0x000e68000c101b00 */
[----:B------:R-:W1:Y:S02]  /*5ab0*/  LD.E.64 R8, desc[UR8][R14.64+0x18] ;  /* 0x000018080e087980 */ /* 0x000e64000c101b00 */
[----:B-1----:R-:W-:-:S02]  /*5ac0*/  DFMA R62, -R10, R8, R4 ;  /* 0x000000080a3e722b */ /* 0x002fc40000000104 */
        /* <DEDUP_REMOVED lines=13> */
[----:B------:R-:W0:Y:S01]  /*5ba0*/  LD.E.64 R8, desc[UR8][R14.64+0x30] ;  /* 0x000030080e087980 */ /* 0x000e22000c101b00 */
[----:B------:R-:W-:Y:S01]  /*5bb0*/  VIADD R57, R57, 0x8 ;  /* 0x0000000839397836 */ /* 0x000fe20000000000 */
[----:B0-----:R-:W-:-:S02]  /*5bc0*/  DFMA R60, -R10, R8, R4 ;  /* 0x000000080a3c722b */ /* 0x001fc40000000104 */
[----:B------:R-:W2:Y:S05]  /*5bd0*/  LD.E.64 R4, desc[UR10][R12.64+0x38] ;  /* 0x0000380a0c047980 */ /* 0x000eaa000c101b00 */
[----:B------:R1:W-:Y:S04]  /*5be0*/  ST.E.64 desc[UR4][R12.64+0x30], R60 ;  /* 0x0000303c0c007985 */ /* 0x0003e8000c101b04 */
[----:B------:R-:W2:Y:S04]  /*5bf0*/  LD.E.64 R8, desc[UR8][R14.64+0x38] ;  /* 0x000038080e087980 */ /* 0x000ea8000c101b00 */
[----:B------:R-:W2:Y:S01]  /*5c00*/  LD.E.64 R10, desc[UR6][R6.64+-0x8] ;  /* 0xfffff806060a7980 */ /* 0x000ea2000c101b00 */
[----:B------:R-:W-:Y:S01]  /*5c10*/  ISETP.NE.AND P0, PT, R57, R51, PT ;  /* 0x000000333900720c */ /* 0x000fe20003f05270 */
[----:B--2---:R-:W-:-:S07]  /*5c20*/  DFMA R4, -R10, R8, R4 ;  /* 0x000000080a04722b */ /* 0x004fce0000000104 */
[----:B------:R1:W-:Y:S05]  /*5c30*/  ST.E.64 desc[UR4][R12.64+0x38], R4 ;  /* 0x000038040c007985 */ /* 0x0003ea000c101b04 */
[----:B------:R-:W-:Y:S05]  /*5c40*/  @P0 BRA `(.L_x_89) ;  /* 0xfffffffc00280947 */ /* 0x000fea000383ffff */
[----:B------:R-:W-:Y:S05]  /*5c50*/  BSYNC.RECONVERGENT B2 ;  /* 0x0000000000027941 */ /* 0x000fea0003800200 */
.L_x_88:
[----:B------:R-:W-:-:S07]  /*5c60*/  IMAD.MOV.U32 R57, RZ, RZ, R51 ;  /* 0x000000ffff397224 */ /* 0x000fce00078e0033 */
.L_x_87:
[----:B------:R-:W-:-:S13]  /*5c70*/  LOP3.LUT P0, RZ, R54, 0x7, RZ, 0xc0, !PT ;  /* 0x0000000736ff7812 */ /* 0x000fda000780c0ff */
[----:B------:R-:W-:Y:S05]  /*5c80*/  @!P0 BRA `(.L_x_90) ;  /* 0x0000000400308947 */ /* 0x000fea0003800000 */
[----:B------:R-:W-:Y:S02]  /*5c90*/  ISETP.GE.U32.AND P0, PT, R38, 0x3, PT ;  /* 0x000000032600780c */ /* 0x000fe40003f06070 */
[----:B------:R-:W-:-:S11]  /*5ca0*/  ISETP.NE.AND P1, PT, R48, RZ, PT ;  /* 0x000000ff3000720c */ /* 0x000fd60003f25270 */
[----:B------:R-:W-:Y:S05]  /*5cb0*/  @!P0 BRA `(.L_x_91) ;  /* 0x0000000000808947 */ /* 0x000fea0003800000 */
        /* <DEDUP_REMOVED lines=25> */
[----:B------:R-:W3:Y:S05]  /*5e50*/  LD.E.64 R4, desc[UR10][R12.64+0x18] ;  /* 0x0000180a0c047980 */ /* 0x000eea000c101b00 */
[----:B------:R2:W-:Y:S04]  /*5e60*/  ST.E.64 desc[UR4][R12.64+0x10], R60 ;  /* 0x0000103c0c007985 */ /* 0x0005e8000c101b04 */
[----:B------:R-:W3:Y:S04]  /*5e70*/  LD.E.64 R8, desc[UR8][R14.64+0x18] ;  /* 0x000018080e087980 */ /* 0x000ee8000c101b00 */
[----:B------:R-:W3:Y:S01]  /*5e80*/  LD.E.64 R10, desc[UR6][R6.64+-0x8] ;  /* 0xfffff806060a7980 */ /* 0x000ee2000c101b00 */
[----:B------:R-:W-:Y:S01]  /*5e90*/  VIADD R57, R57, 0x4 ;  /* 0x0000000439397836 */ /* 0x000fe20000000000 */
[----:B---3--:R-:W-:-:S07]  /*5ea0*/  DFMA R4, -R10, R8, R4 ;  /* 0x000000080a04722b */ /* 0x008fce0000000104 */
[----:B------:R2:W-:Y:S04]  /*5eb0*/  ST.E.64 desc[UR4][R12.64+0x18], R4 ;  /* 0x000018040c007985 */ /* 0x0005e8000c101b04 */
.L_x_91:
[----:B------:R-:W-:Y:S05]  /*5ec0*/  @!P1 BRA `(.L_x_90) ;  /* 0x0000000000a09947 */ /* 0x000fea0003800000 */
[----:B------:R-:W-:-:S13]  /*5ed0*/  ISETP.NE.AND P0, PT, R37, RZ, PT ;  /* 0x000000ff2500720c */ /* 0x000fda0003f05270 */
[----:B------:R-:W-:Y:S01]  /*5ee0*/  @P0 R2UR UR4, R42 ;  /* 0x000000002a0402ca */ /* 0x000fe200000e0000 */
[----:B------:R-:W-:Y:S01]  /*5ef0*/  @P0 IMAD.IADD R9, R20, 0x1, R57 ;  /* 0x0000000114090824 */ /* 0x000fe200078e0239 */
[----:B------:R-:W-:Y:S01]  /*5f00*/  @P0 R2UR UR5, R43 ;  /* 0x000000002b0502ca */ /* 0x000fe200000e0000 */
[----:B-12---:R-:W-:Y:S01]  /*5f10*/  @P0 IMAD.WIDE.U32 R4, R57, 0x8, R32 ;  /* 0x0000000839040825 */ /* 0x006fe200078e0020 */
[C---:B------:R-:W-:Y:S02]  /*5f20*/  @P0 R2UR UR8, R42.reuse ;  /* 0x000000002a0802ca */ /* 0x040fe400000e0000 */
[----:B------:R-:W-:Y:S01]  /*5f30*/  @P0 R2UR UR9, R43 ;  /* 0x000000002b0902ca */ /* 0x000fe200000e0000 */
[----:B------:R-:W-:Y:S01]  /*5f40*/  @P0 IMAD.WIDE R8, R9, 0x8, R22 ;  /* 0x0000000809080825 */ /* 0x000fe200078e0216 */
[----:B------:R-:W-:Y:S02]  /*5f50*/  @P0 R2UR UR6, R42 ;  /* 0x000000002a0602ca */ /* 0x000fe400000e0000 */
[----:B------:R-:W-:-:S05]  /*5f60*/  @P0 R2UR UR7, R43 ;  /* 0x000000002b0702ca */ /* 0x000fca00000e0000 */
[----:B------:R-:W2:Y:S04]  /*5f70*/  @P0 LD.E.64 R14, desc[UR4][R6.64+-0x8] ;  /* 0xfffff804060e0980 */ /* 0x000ea8000c101b00 */
[----:B------:R-:W2:Y:S04]  /*5f80*/  @P0 LD.E.64 R10, desc[UR8][R4.64] ;  /* 0x00000008040a0980 */ /* 0x000ea8000c101b00 */
[----:B------:R-:W2:Y:S01]  /*5f90*/  @P0 LD.E.64 R12, desc[UR6][R8.64] ;  /* 0x00000006080c0980 */ /* 0x000ea2000c101b00 */
[----:B------:R-:W-:Y:S02]  /*5fa0*/  @P0 R2UR UR10, R42 ;  /* 0x000000002a0a02ca */ /* 0x000fe400000e0000 */
[----:B------:R-:W-:-:S02]  /*5fb0*/  @P0 R2UR UR11, R43 ;  /* 0x000000002b0b02ca */ /* 0x000fc400000e0000 */
[----:B------:R-:W-:Y:S01]  /*5fc0*/  ISETP.NE.AND P1, PT, R47, RZ, PT ;  /* 0x000000ff2f00720c */ /* 0x000fe20003f25270 */
[----:B--2---:R-:W-:-:S10]  /*5fd0*/  @P0 DFMA R60, -R14, R12, R10 ;  /* 0x0000000c0e3c022b */ /* 0x004fd4000000010a */
[----:B------:R-:W2:Y:S04]  /*5fe0*/  @P0 LD.E.64 R10, desc[UR10][R4.64+0x8] ;  /* 0x0000080a040a0980 */ /* 0x000ea8000c101b00 */
[----:B------:R0:W-:Y:S04]  /*5ff0*/  @P0 ST.E.64 desc[UR4][R4.64], R60 ;  /* 0x0000003c04000985 */ /* 0x0001e8000c101b04 */
[----:B------:R1:W2:Y:S04]  /*6000*/  @P0 LD.E.64 R12, desc[UR8][R8.64+0x8] ;  /* 0x00000808080c0980 */ /* 0x0002a8000c101b00 */
[----:B------:R-:W2:Y:S01]  /*6010*/  @P0 LD.E.64 R14, desc[UR6][R6.64+-0x8] ;  /* 0xfffff806060e0980 */ /* 0x000ea2000c101b00 */
[----:B------:R-:W-:Y:S01]  /*6020*/  @P0 VIADD R57, R57, 0x2 ;  /* 0x0000000239390836 */ /* 0x000fe20000000000 */
[----:B------:R-:W-:-:S02]  /*6030*/  @P1 R2UR UR6, R42 ;  /* 0x000000002a0612ca */ /* 0x000fc400000e0000 */
[C---:B------:R-:W-:Y:S02]  /*6040*/  @P1 R2UR UR7, R43.reuse ;  /* 0x000000002b0712ca */ /* 0x040fe400000e0000 */
[C---:B------:R-:W-:Y:S02]  /*6050*/  @P1 R2UR UR8, R42.reuse ;  /* 0x000000002a0812ca */ /* 0x040fe400000e0000 */
[C---:B------:R-:W-:Y:S02]  /*6060*/  @P1 R2UR UR9, R43.reuse ;  /* 0x000000002b0912ca */ /* 0x040fe400000e0000 */
[----:B------:R-:W-:Y:S02]  /*6070*/  @P1 R2UR UR10, R42 ;  /* 0x000000002a0a12ca */ /* 0x000fe400000e0000 */
[----:B------:R-:W-:Y:S01]  /*6080*/  @P1 R2UR UR11, R43 ;  /* 0x000000002b0b12ca */ /* 0x000fe200000e0000 */
[----:B------:R-:W-:Y:S02]  /*6090*/  @P1 IMAD.IADD R59, R20, 0x1, R57 ;  /* 0x00000001143b1824 */ /* 0x000fe400078e0239 */
[----:B-1----:R-:W-:Y:S01]  /*60a0*/  @P1 IMAD.WIDE.U32 R8, R57, 0x8, R32 ;  /* 0x0000000839081825 */ /* 0x002fe200078e0020 */
[----:B--2---:R-:W-:-:S03]  /*60b0*/  @P0 DFMA R12, -R14, R12, R10 ;  /* 0x0000000c0e0c022b */ /* 0x004fc6000000010a */
[----:B------:R-:W-:-:S04]  /*60c0*/  @P1 IMAD.WIDE R10, R59, 0x8, R22 ;  /* 0x000000083b0a1825 */ /* 0x000fc800078e0216 */
[----:B------:R0:W-:Y:S04]  /*60d0*/  @P0 ST.E.64 desc[UR4][R4.64+0x8], R12 ;  /* 0x0000080c04000985 */ /* 0x0001e8000c101b04 */
[----:B------:R-:W2:Y:S04]  /*60e0*/  @P1 LD.E.64 R6, desc[UR6][R6.64+-0x8] ;  /* 0xfffff80606061980 */ /* 0x000ea8000c101b00 */
[----:B------:R-:W2:Y:S04]  /*60f0*/  @P1 LD.E.64 R10, desc[UR8][R10.64] ;  /* 0x000000080a0a1980 */ /* 0x000ea8000c101b00 */
[----:B------:R-:W2:Y:S01]  /*6100*/  @P1 LD.E.64 R14, desc[UR10][R8.64] ;  /* 0x0000000a080e1980 */ /* 0x000ea2000c101b00 */
[----:B------:R-:W-:-:S02]  /*6110*/  @P1 R2UR UR4, R42 ;  /* 0x000000002a0412ca */ /* 0x000fc400000e0000 */
[----:B------:R-:W-:Y:S01]  /*6120*/  @P1 R2UR UR5, R43 ;  /* 0x000000002b0512ca */ /* 0x000fe200000e0000 */
[----:B--2---:R-:W-:-:S12]  /*6130*/  @P1 DFMA R14, -R6, R10, R14 ;  /* 0x0000000a060e122b */ /* 0x004fd8000000010e */
[----:B------:R0:W-:Y:S02]  /*6140*/  @P1 ST.E.64 desc[UR4][R8.64], R14 ;  /* 0x0000000e08001985 */ /* 0x0001e4000c101b04 */
.L_x_90:
[----:B------:R-:W-:-:S13]  /*6150*/  ISETP.GT.AND P0, PT, R0, 0x1, PT ;  /* 0x000000010000780c */ /* 0x000fda0003f04270 */
[----:B------:R-:W-:Y:S05]  /*6160*/  @P0 BRA `(.L_x_92) ;  /* 0xfffffff400a80947 */ /* 0x000fea000383ffff */
.L_x_86:
[----:B------:R-:W-:Y:S05]  /*6170*/  BSYNC.RECONVERGENT B0 ;  /* 0x0000000000007941 */ /* 0x000fea0003800200 */
.L_x_85:
[----:B------:R-:W-:Y:S01]  /*6180*/  ISETP.GE.U32.AND P0, PT, R52, 0xf, PT ;  /* 0x0000000f3400780c */ /* 0x000fe20003f06070 */
[----:B------:R-:W-:Y:S01]  /*6190*/  IMAD.MOV.U32 R59, RZ, RZ, RZ ;  /* 0x000000ffff3b7224 */ /* 0x000fe200078e00ff */
[----:B012---:R-:W-:-:S11]  /*61a0*/  CS2R R12, SRZ ;  /* 0x00000000000c7805 */ /* 0x007fd6000001ff00 */
[----:B------:R-:W-:Y:S05]  /*61b0*/  @!P0 BRA `(.L_x_93) ;  /* 0x0000000000bc8947 */ /* 0x000fea0003800000 */
[----:B------:R-:W-:Y:S01]  /*61c0*/  BSSY.RECONVERGENT B0, `(.L_x_94) ;  /* 0x000002d000007945 */ /* 0x000fe20003800200 */
[----:B------:R-:W-:Y:S01]  /*61d0*/  IMAD.MOV.U32 R59, RZ, RZ, RZ ;  /* 0x000000ffff3b7224 */ /* 0x000fe200078e00ff */
[----:B------:R-:W-:-:S07]  /*61e0*/  CS2R R12, SRZ ;  /* 0x00000000000c7805 */ /* 0x000fce000001ff00 */
.L_x_95:
[C---:B------:R-:W-:Y:S01]  /*61f0*/  R2UR UR4, R42.reuse ;  /* 0x000000002a0472ca */ /* 0x040fe200000e0000 */
[----:B------:R-:W-:Y:S01]  /*6200*/  IMAD.WIDE.U32 R66, R59, 0x8, R32 ;  /* 0x000000083b427825 */ /* 0x000fe200078e0020 */
[C---:B------:R-:W-:Y:S02]  /*6210*/  R2UR UR5, R43.reuse ;  /* 0x000000002b0572ca */ /* 0x040fe400000e0000 */
[----:B------:R-:W-:Y:S02]  /*6220*/  R2UR UR6, R42 ;  /* 0x000000002a0672ca */ /* 0x000fe400000e0000 */
[----:B------:R-:W-:-:S09]  /*6230*/  R2UR UR7, R43 ;  /* 0x000000002b0772ca */ /* 0x000fd200000e0000 */
[----:B------:R-:W2:Y:S04]  /*6240*/  LD.E.64 R14, desc[UR4][R66.64] ;  /* 0x00000004420e7980 */ /* 0x000ea8000c101b00 */
[----:B------:R-:W5:Y:S04]  /*6250*/  LD.E.64 R10, desc[UR6][R66.64+0x8] ;  /* 0x00000806420a7980 */ /* 0x000f68000c101b00 */
[----:B------:R-:W5:Y:S04]  /*6260*/  LD.E.64 R8, desc[UR4][R66.64+0x10] ;  /* 0x0000100442087980 */ /* 0x000f68000c101b00 */
[----:B---34-:R-:W3:Y:S04]  /*6270*/  LD.E.64 R4, desc[UR6][R66.64+0x18] ;  /* 0x0000180642047980 */ /* 0x018ee8000c101b00 */
[----:B------:R-:W4:Y:S04]  /*6280*/  LD.E.64 R6, desc[UR4][R66.64+0x20] ;  /* 0x0000200442067980 */ /* 0x000f28000c101b00 */
[----:B------:R-:W4:Y:S04]  /*6290*/  LD.E.64 R64, desc[UR4][R66.64+0x28] ;  /* 0x0000280442407980 */ /* 0x000f28000c101b00 */
[----:B------:R-:W4:Y:S04]  /*62a0*/  LD.E.64 R62, desc[UR4][R66.64+0x30] ;  /* 0x00003004423e7980 */ /* 0x000f28000c101b00 */
[----:B------:R-:W4:Y:S04]  /*62b0*/  LD.E.64 R60, desc[UR6][R66.64+0x38] ;  /* 0x00003806423c7980 */ /* 0x000f28000c101b00 */
[----:B------:R-:W4:Y:S04]  /*62c0*/  LD.E.64 R56, desc[UR4][R66.64+0x40] ;  /* 0x0000400442387980 */ /* 0x000f28000c101b00 */
[----:B------:R-:W4:Y:S01]  /*62d0*/  LD.E.64 R20, desc[UR6][R66.64+0x48] ;  /* 0x0000480642147980 */ /* 0x000f22000c101b00 */
[----:B------:R-:W-:-:S02]  /*62e0*/  R2UR UR8, R42 ;  /* 0x000000002a0872ca */ /* 0x000fc400000e0000 */
[----:B------:R-:W-:Y:S01]  /*62f0*/  R2UR UR9, R43 ;  /* 0x000000002b0972ca */ /* 0x000fe200000e0000 */
[----:B--2---:R-:W-:Y:S01]  /*6300*/  DFMA R12, R14, R14, R12 ;  /* 0x0000000e0e0c722b */ /* 0x004fe2000000000c */
[----:B------:R-:W2:Y:S07]  /*6310*/  LD.E.64 R14, desc[UR4][R66.64+0x50] ;  /* 0x00005004420e7980 */ /* 0x000eae000c101b00 */
[----:B-----5:R-:W-:Y:S02]  /*6320*/  DFMA R10, R10, R10, R12 ;  /* 0x0000000a0a0a722b */ /* 0x020fe4000000000c */
[----:B------:R-:W5:Y:S06]  /*6330*/  LD.E.64 R12, desc[UR6][R66.64+0x58] ;  /* 0x00005806420c7980 */ /* 0x000f6c000c101b00 */
[----:B------:R-:W-:-:S02]  /*6340*/  DFMA R8, R8, R8, R10 ;  /* 0x000000080808722b */ /* 0x000fc4000000000a */
[----:B------:R-:W5:Y:S06]  /*6350*/  LD.E.64 R10, desc[UR4][R66.64+0x60] ;  /* 0x00006004420a7980 */ /* 0x000f6c000c101b00 */
[----:B---3--:R-:W-:Y:S02]  /*6360*/  DFMA R4, R4, R4, R8 ;  /* 0x000000040404722b */ /* 0x008fe40000000008 */
[----:B------:R-:W3:Y:S06]  /*6370*/  LD.E.64 R8, desc[UR8][R66.64+0x78] ;  /* 0x0000780842087980 */ /* 0x000eec000c101b00 */
[----:B----4-:R-:W-:-:S02]  /*6380*/  DFMA R6, R6, R6, R4 ;  /* 0x000000060606722b */ /* 0x010fc40000000004 */
[----:B------:R-:W4:Y:S06]  /*6390*/  LD.E.64 R4, desc[UR6][R66.64+0x68] ;  /* 0x0000680642047980 */ /* 0x000f2c000c101b00 */
[----:B------:R-:W-:Y:S02]  /*63a0*/  DFMA R64, R64, R64, R6 ;  /* 0x000000404040722b */ /* 0x000fe40000000006 */
[----:B------:R-:W3:Y:S06]  /*63b0*/  LD.E.64 R6, desc[UR4][R66.64+0x70] ;  /* 0x0000700442067980 */ /* 0x000eec000c101b00 */
[----:B------:R-:W-:-:S08]  /*63c0*/  DFMA R64, R62, R62, R64 ;  /* 0x0000003e3e40722b */ /* 0x000fd00000000040 */
[----:B------:R-:W-:-:S08]  /*63d0*/  DFMA R64, R60, R60, R64 ;  /* 0x0000003c3c40722b */ /* 0x000fd00000000040 */
[----:B------:R-:W-:-:S08]  /*63e0*/  DFMA R64, R56, R56, R64 ;  /* 0x000000383840722b */ /* 0x000fd00000000040 */
[----:B------:R-:W-:Y:S01]  /*63f0*/  DFMA R64, R20, R20, R64 ;  /* 0x000000141440722b */ /* 0x000fe20000000040 */
[----:B------:R-:W-:-:S05]  /*6400*/  VIADD R59, R59, 0x10 ;  /* 0x000000103b3b7836 */ /* 0x000fca0000000000 */
[----:B------:R-:W-:Y:S02]  /*6410*/  ISETP.NE.AND P0, PT, R59, R50, PT ;  /* 0x000000323b00720c */ /* 0x000fe40003f05270 */
[----:B--2---:R-:W-:-:S08]  /*6420*/  DFMA R64, R14, R14, R64 ;  /* 0x0000000e0e40722b */ /* 0x004fd00000000040 */
[----:B-----5:R-:W-:-:S08]  /*6430*/  DFMA R64, R12, R12, R64 ;  /* 0x0000000c0c40722b */ /* 0x020fd00000000040 */
[----:B------:R-:W-:-:S08]  /*6440*/  DFMA R64, R10, R10, R64 ;  /* 0x0000000a0a40722b */ /* 0x000fd00000000040 */
[----:B----4-:R-:W-:-:S08]  /*6450*/  DFMA R64, R4, R4, R64 ;  /* 0x000000040440722b */ /* 0x010fd00000000040 */
[----:B---3--:R-:W-:-:S08]  /*6460*/  DFMA R64, R6, R6, R64 ;  /* 0x000000060640722b */ /* 0x008fd00000000040 */
[----:B------:R-:W-:Y:S01]  /*6470*/  DFMA R12, R8, R8, R64 ;  /* 0x00000008080c722b */ /* 0x000fe20000000040 */
[----:B------:R-:W-:Y:S10]  /*6480*/  @P0 BRA `(.L_x_95) ;  /* 0xfffffffc00580947 */ /* 0x000ff4000383ffff */
[----:B------:R-:W-:Y:S05]  /*6490*/  BSYNC.RECONVERGENT B0 ;  /* 0x0000000000007941 */ /* 0x000fea0003800200 */
.L_x_94:
[----:B------:R-:W-:-:S07]  /*64a0*/  IMAD.MOV.U32 R59, RZ, RZ, R50 ;  /* 0x000000ffff3b7224 */ /* 0x000fce00078e0032 */
.L_x_93:
[----:B------:R-:W-:-:S13]  /*64b0*/  LOP3.LUT P0, RZ, R54, 0xf, RZ, 0xc0, !PT ;  /* 0x0000000f36ff7812 */ /* 0x000fda000780c0ff */
[----:B------:R-:W-:Y:S05]  /*64c0*/  @!P0 BRA `(.L_x_96) ;  /* 0x0000000000f08947 */ /* 0x000fea0003800000 */
[----:B------:R-:W-:Y:S02]  /*64d0*/  ISETP.GE.U32.AND P0, PT, R36, 0x7, PT ;  /* 0x000000072400780c */ /* 0x000fe40003f06070 */
[----:B------:R-:W-:-:S11]  /*64e0*/  ISETP.NE.AND P1, PT, R46, RZ, PT ;  /* 0x000000ff2e00720c */ /* 0x000fd60003f25270 */
[----:B------:R-:W-:Y:S05]  /*64f0*/  @!P0 BRA `(.L_x_97) ;  /* 0x0000000000588947 */ /* 0x000fea0003800000 */
        /* <DEDUP_REMOVED lines=8> */
[----:B------:R-:W5:Y:S04]  /*6580*/  LD.E.64 R14, desc[UR6][R62.64+0x18] ;  /* 0x000018063e0e7980 */ /* 0x000f68000c101b00 */
[----:B------:R-:W5:Y:S04]  /*6590*/  LD.E.64 R10, desc[UR4][R62.64+0x20] ;  /* 0x000020043e0a7980 */ /* 0x000f68000c101b00 */
[----:B------:R-:W5:Y:S04]  /*65a0*/  LD.E.64 R8, desc[UR6][R62.64+0x28] ;  /* 0x000028063e087980 */ /* 0x000f68000c101b00 */
[----:B---34-:R-:W3:Y:S04]  /*65b0*/  LD.E.64 R4, desc[UR4][R62.64+0x30] ;  /* 0x000030043e047980 */ /* 0x018ee8000c101b00 */
[----:B------:R-:W4:Y:S01]  /*65c0*/  LD.E.64 R6, desc[UR6][R62.64+0x38] ;  /* 0x000038063e067980 */ /* 0x000f22000c101b00 */
[----:B------:R-:W-:Y:S01]  /*65d0*/  VIADD R59, R59, 0x8 ;  /* 0x000000083b3b7836 */ /* 0x000fe20000000000 */
[----:B--2---:R-:W-:-:S08]  /*65e0*/  DFMA R12, R60, R60, R12 ;  /* 0x0000003c3c0c722b */ /* 0x004fd0000000000c */
[----:B-----5:R-:W-:-:S08]  /*65f0*/  DFMA R12, R56, R56, R12 ;  /* 0x00000038380c722b */ /* 0x020fd0000000000c */
[----:B------:R-:W-:-:S08]  /*6600*/  DFMA R12, R20, R20, R12 ;  /* 0x00000014140c722b */ /* 0x000fd0000000000c */
[----:B------:R-:W-:-:S08]  /*6610*/  DFMA R12, R14, R14, R12 ;  /* 0x0000000e0e0c722b */ /* 0x000fd0000000000c */
[----:B------:R-:W-:-:S08]  /*6620*/  DFMA R12, R10, R10, R12 ;  /* 0x0000000a0a0c722b */ /* 0x000fd0000000000c */
[----:B------:R-:W-:-:S08]  /*6630*/  DFMA R12, R8, R8, R12 ;  /* 0x00000008080c722b */ /* 0x000fd0000000000c */
[----:B---3--:R-:W-:-:S08]  /*6640*/  DFMA R12, R4, R4, R12 ;  /* 0x00000004040c722b */ /* 0x008fd0000000000c */
[----:B----4-:R-:W-:-:S11]  /*6650*/  DFMA R12, R6, R6, R12 ;  /* 0x00000006060c722b */ /* 0x010fd6000000000c */
.L_x_97:
        /* <DEDUP_REMOVED lines=11> */
[----:B---34-:R-:W3:Y:S04]  /*6710*/  LD.E.64 R6, desc[UR4][R14.64+0x10] ;  /* 0x000010040e067980 */ /* 0x018ee8000c101b00 */
[----:B------:R-:W4:Y:S01]  /*6720*/  LD.E.64 R4, desc[UR6][R14.64+0x18] ;  /* 0x000018060e047980 */ /* 0x000f22000c101b00 */
[----:B------:R-:W-:Y:S01]  /*6730*/  VIADD R59, R59, 0x4 ;  /* 0x000000043b3b7836 */ /* 0x000fe20000000000 */
[----:B--2---:R-:W-:-:S08]  /*6740*/  DFMA R10, R10, R10, R12 ;  /* 0x0000000a0a0a722b */ /* 0x004fd0000000000c */
[----:B-----5:R-:W-:-:S08]  /*6750*/  DFMA R10, R8, R8, R10 ;  /* 0x00000008080a722b */ /* 0x020fd0000000000a */
[----:B---3--:R-:W-:-:S08]  /*6760*/  DFMA R10, R6, R6, R10 ;  /* 0x00000006060a722b */ /* 0x008fd0000000000a */
[----:B----4-:R-:W-:-:S11]  /*6770*/  DFMA R12, R4, R4, R10 ;  /* 0x00000004040c722b */ /* 0x010fd6000000000a */
.L_x_98:
[----:B------:R-:W-:Y:S05]  /*6780*/  @!P1 BRA `(.L_x_96) ;  /* 0x0000000000409947 */ /* 0x000fea0003800000 */
[----:B------:R-:W-:Y:S01]  /*6790*/  R2UR UR4, R42 ;  /* 0x000000002a0472ca */ /* 0x000fe200000e0000 */
[----:B---34-:R-:W-:Y:S01]  /*67a0*/  IMAD.WIDE.U32 R4, R59, 0x8, R32 ;  /* 0x000000083b047825 */ /* 0x018fe200078e0020 */
[----:B------:R-:W-:-:S13]  /*67b0*/  R2UR UR5, R43 ;  /* 0x000000002b0572ca */ /* 0x000fda00000e0000 */
[----:B------:R-:W2:Y:S01]  /*67c0*/  LD.E.64 R6, desc[UR4][R4.64] ;  /* 0x0000000404067980 */ /* 0x000ea2000c101b00 */
[----:B------:R-:W-:Y:S01]  /*67d0*/  ISETP.NE.AND P0, PT, R48, 0x1, PT ;  /* 0x000000013000780c */ /* 0x000fe20003f05270 */
[----:B--2---:R-:W-:-:S12]  /*67e0*/  DFMA R12, R6, R6, R12 ;  /* 0x00000006060c722b */ /* 0x004fd8000000000c */
[----:B------:R-:W-:Y:S05]  /*67f0*/  @!P0 BRA `(.L_x_96) ;  /* 0x0000000000248947 */ /* 0x000fea0003800000 */
[----:B------:R-:W-:Y:S02]  /*6800*/  ISETP.NE.AND P0, PT, R48, 0x2, PT ;  /* 0x000000023000780c */ /* 0x000fe40003f05270 */
[----:B------:R-:W-:Y:S02]  /*6810*/  R2UR UR4, R42 ;  /* 0x000000002a0472ca */ /* 0x000fe400000e0000 */
[----:B------:R-:W-:-:S09]  /*6820*/  R2UR UR5, R43 ;  /* 0x000000002b0572ca */ /* 0x000fd200000e0000 */
[----:B------:R-:W-:Y:S02]  /*6830*/  @P0 R2UR UR6, R42 ;  /* 0x000000002a0602ca */ /* 0x000fe400000e0000 */
[----:B------:R-:W-:Y:S02]  /*6840*/  @P0 R2UR UR7, R43 ;  /* 0x000000002b0702ca */ /* 0x000fe400000e0000 */
[----:B------:R-:W2:Y:S11]  /*6850*/  LD.E.64 R6, desc[UR4][R4.64+0x8] ;  /* 0x0000080404067980 */ /* 0x000eb6000c101b00 */
[----:B------:R-:W3:Y:S01]  /*6860*/  @P0 LD.E.64 R8, desc[UR6][R4.64+0x10] ;  /* 0x0000100604080980 */ /* 0x000ee2000c101b00 */
[----:B--2---:R-:W-:-:S08]  /*6870*/  DFMA R12, R6, R6, R12 ;  /* 0x00000006060c722b */ /* 0x004fd0000000000c */
[----:B---3--:R-:W-:-:S11]  /*6880*/  @P0 DFMA R12, R8, R8, R12 ;  /* 0x00000008080c022b */ /* 0x008fd6000000000c */
.L_x_96:
[----:B------:R-:W0:Y:S01]  /*6890*/  MUFU.RSQ64H R15, R13 ;  /* 0x0000000d000f7308 */ /* 0x000e220000001c00 */
[----:B------:R-:W-:Y:S01]  /*68a0*/  VIADD R14, R13, 0xfcb00000 ;  /* 0xfcb000000d0e7836 */ /* 0x000fe20000000000 */
[----:B------:R-:W-:Y:S01]  /*68b0*/  BSSY.RECONVERGENT B0, `(.L_x_99) ;  /* 0x0000011000007945 */ /* 0x000fe20003800200 */
[----:B---34-:R-:W-:Y:S02]  /*68c0*/  IMAD.MOV.U32 R4, RZ, RZ, 0x0 ;  /* 0x00000000ff047424 */ /* 0x018fe400078e00ff */
[----:B------:R-:W-:Y:S01]  /*68d0*/  IMAD.MOV.U32 R5, RZ, RZ, 0x3fd80000 ;  /* 0x3fd80000ff057424 */ /* 0x000fe200078e00ff */
[----:B------:R-:W-:Y:S01]  /*68e0*/  ISETP.GE.U32.AND P0, PT, R14, 0x7ca00000, PT ;  /* 0x7ca000000e00780c */ /* 0x000fe20003f06070 */
[----:B0-----:R-:W-:-:S08]  /*68f0*/  DMUL R6, R14, R14 ;  /* 0x0000000e0e067228 */ /* 0x001fd00000000000 */
[----:B------:R-:W-:-:S08]  /*6900*/  DFMA R6, -R6, R12, 1 ;  /* 0x3ff000000606742b */ /* 0x000fd0000000010c */
[----:B------:R-:W-:Y:S02]  /*6910*/  DFMA R4, R6, R4, 0.5 ;  /* 0x3fe000000604742b */ /* 0x000fe40000000004 */
[----:B------:R-:W-:-:S08]  /*6920*/  DMUL R8, R14, R6 ;  /* 0x000000060e087228 */ /* 0x000fd00000000000 */
[----:B------:R-:W-:-:S08]  /*6930*/  DFMA R8, R4, R8, R14 ;  /* 0x000000080408722b */ /* 0x000fd0000000000e */
[----:B------:R-:W-:Y:S02]  /*6940*/  DMUL R6, R8, R12 ;  /* 0x0000000c08067228 */ /* 0x000fe40000000000 */
[----:B------:R-:W-:Y:S02]  /*6950*/  VIADD R11, R9, 0xfff00000 ;  /* 0xfff00000090b7836 */ /* 0x000fe40000000000 */
[----:B------:R-:W-:-:S04]  /*6960*/  IMAD.MOV.U32 R10, RZ, RZ, R8 ;  /* 0x000000ffff0a7224 */ /* 0x000fc800078e0008 */
[----:B------:R-:W-:-:S08]  /*6970*/  DFMA R4, R6, -R6, R12 ;  /* 0x800000060604722b */ /* 0x000fd0000000000c */
[----:B------:R-:W-:Y:S01]  /*6980*/  DFMA R56, R4, R10, R6 ;  /* 0x0000000a0438722b */ /* 0x000fe20000000006 */
[----:B------:R-:W-:Y:S10]  /*6990*/  @!P0 BRA `(.L_x_100) ;  /* 0x0000000000088947 */ /* 0x000ff40003800000 */
[----:B------:R-:W-:-:S07]  /*69a0*/  MOV R0, 0x69c0 ;  /* 0x000069c000007802 */ /* 0x000fce0000000f00 */
[----:B------:R-:W-:Y:S05]  /*69b0*/  CALL.REL.NOINC `($__internal_1_$__cuda_sm20_dsqrt_rn_f64_mediumpath_v1) ;  /* 0x0000008800787944 */ /* 0x000fea0003c00000 */
.L_x_100:
[----:B------:R-:W-:Y:S05]  /*69c0*/  BSYNC.RECONVERGENT B0 ;  /* 0x0000000000007941 */ /* 0x000fea0003800200 */
.L_x_99:
[----:B------:R-:W-:Y:S01]  /*69d0*/  ISETP.GE.U32.AND P0, PT, R52, 0x7, PT ;  /* 0x000000073400780c */ /* 0x000fe20003f06070 */
[----:B------:R-:W-:-:S12]  /*69e0*/  IMAD.MOV.U32 R65, RZ, RZ, RZ ;  /* 0x000000ffff417224 */ /* 0x000fd800078e00ff */
[----:B------:R-:W-:Y:S05]  /*69f0*/  @!P0 BRA `(.L_x_101) ;  /* 0x0000000c00688947 */ /* 0x000fea0003800000 */
[----:B------:R-:W-:Y:S01]  /*6a00*/  BSSY.RECONVERGENT B2, `(.L_x_102) ;  /* 0x00000d8000027945 */ /* 0x000fe20003800200 */
[----:B------:R-:W-:-:S07]  /*6a10*/  IMAD.MOV.U32 R65, RZ, RZ, RZ ;  /* 0x000000ffff417224 */ /* 0x000fce00078e00ff */
.L_x_119:
[----:B------:R-:W-:Y:S01]  /*6a20*/  R2UR UR4, R42 ;  /* 0x000000002a0472ca */ /* 0x000fe200000e0000 */
[----:B------:R-:W-:Y:S01]  /*6a30*/  IMAD.WIDE.U32 R10, R65, 0x8, R32 ;  /* 0x00000008410a7825 */ /* 0x000fe200078e0020 */
[----:B------:R-:W-:-:S13]  /*6a40*/  R2UR UR5, R43 ;  /* 0x000000002b0572ca */ /* 0x000fda00000e0000 */
[----:B------:R-:W2:Y:S01]  /*6a50*/  LD.E.64 R4, desc[UR4][R10.64] ;  /* 0x000000040a047980 */ /* 0x000ea2000c101b00 */
[----:B0-----:R-:W0:Y:S01]  /*6a60*/  MUFU.RCP64H R9, R57 ;  /* 0x0000003900097308 */ /* 0x001e220000001800 */
[----:B------:R-:W-:Y:S01]  /*6a70*/  IMAD.MOV.U32 R8, RZ, RZ, 0x1 ;  /* 0x00000001ff087424 */ /* 0x000fe200078e00ff */
[----:B------:R-:W-:Y:S05]  /*6a80*/  BSSY.RECONVERGENT B3, `(.L_x_103) ;  /* 0x0000011000037945 */ /* 0x000fea0003800200 */
[----:B0-----:R-:W-:-:S08]  /*6a90*/  DFMA R6, R8, -R56, 1 ;  /* 0x3ff000000806742b */ /* 0x001fd00000000838 */
[----:B------:R-:W-:-:S08]  /*6aa0*/  DFMA R6, R6, R6, R6 ;  /* 0x000000060606722b */ /* 0x000fd00000000006 */
[----:B------:R-:W-:-:S08]  /*6ab0*/  DFMA R6, R8, R6, R8 ;  /* 0x000000060806722b */ /* 0x000fd00000000008 */
[----:B------:R-:W-:-:S08]  /*6ac0*/  DFMA R12, R6, -R56, 1 ;  /* 0x3ff00000060c742b */ /* 0x000fd00000000838 */
[----:B------:R-:W-:-:S08]  /*6ad0*/  DFMA R12, R6, R12, R6 ;  /* 0x0000000c060c722b */ /* 0x000fd00000000006 */
[----:B--2---:R-:W-:Y:S01]  /*6ae0*/  DMUL R8, R4, R12 ;  /* 0x0000000c04087228 */ /* 0x004fe20000000000 */
[----:B------:R-:W-:-:S07]  /*6af0*/  FSETP.GEU.AND P1, PT, |R5|, 6.5827683646048100446e-37, PT ;  /* 0x036000000500780b */ /* 0x000fce0003f2e200 */
[----:B------:R-:W-:-:S08]  /*6b00*/  DFMA R6, R8, -R56, R4 ;  /* 0x800000380806722b */ /* 0x000fd00000000004 */
[----:B------:R-:W-:-:S10]  /*6b10*/  DFMA R66, R12, R6, R8 ;  /* 0x000000060c42722b */ /* 0x000fd40000000008 */
[----:B------:R-:W-:-:S05]  /*6b20*/  FFMA R0, RZ, R57, R67 ;  /* 0x00000039ff007223 */ /* 0x000fca0000000043 */
[----:B------:R-:W-:-:S13]  /*6b30*/  FSETP.GT.AND P0, PT, |R0|, 1.469367938527859385e-39, PT ;  /* 0x001000000000780b */ /* 0x000fda0003f04200 */
[----:B------:R-:W-:Y:S05]  /*6b40*/  @P0 BRA P1, `(.L_x_104) ;  /* 0x0000000000100947 */ /* 0x000fea0000800000 */
[----:B------:R-:W-:Y:S01]  /*6b50*/  IMAD.MOV.U32 R6, RZ, RZ, R56 ;  /* 0x000000ffff067224 */ /* 0x000fe200078e0038 */
[----:B------:R-:W-:Y:S01]  /*6b60*/  MOV R0, 0x6b90 ;  /* 0x00006b9000007802 */ /* 0x000fe20000000f00 */
[----:B------:R-:W-:-:S07]  /*6b70*/  IMAD.MOV.U32 R7, RZ, RZ, R57 ;  /* 0x000000ffff077224 */ /* 0x000fce00078e0039 */
[----:B------:R-:W-:Y:S05]  /*6b80*/  CALL.REL.NOINC `($__internal_0_$__cuda_sm20_div_rn_f64_full) ;  /* 0x0000008000987944 */ /* 0x000fea0003c00000 */
.L_x_104:
[----:B------:R-:W-:Y:S05]  /*6b90*/  BSYNC.RECONVERGENT B3 ;  /* 0x0000000000037941 */ /* 0x000fea0003800200 */
.L_x_103:
[----:B------:R-:W-:Y:S01]  /*6ba0*/  R2UR UR4, R42 ;  /* 0x000000002a0472ca */ /* 0x000fe200000e0000 */
[----:B------:R-:W-:Y:S01]  /*6bb0*/  IMAD.IADD R9, R58, 0x1, R65 ;  /* 0x000000013a097824 */ /* 0x000fe200078e0241 */
[----:B------:R-:W-:Y:S02]  /*6bc0*/  R2UR UR5, R43 ;  /* 0x000000002b0572ca */ /* 0x000fe400000e0000 */
[----:B------:R-:W-:Y:S01]  /*6bd0*/  R2UR UR6, R42 ;  /* 0x000000002a0672ca */ /* 0x000fe200000e0000 */
[----:B------:R-:W-:Y:S01]  /*6be0*/  IMAD.WIDE R8, R9, 0x8, R22 ;  /* 0x0000000809087825 */ /* 0x000fe200078e0216 */
[----:B------:R-:W-:-:S09]  /*6bf0*/  R2UR UR7, R43 ;  /* 0x000000002b0772ca */ /* 0x000fd200000e0000 */
[----:B------:R0:W-:Y:S04]  /*6c00*/  ST.E.64 desc[UR4][R8.64], R66 ;  /* 0x0000004208007985 */ /* 0x0001e8000c101b04 */
[----:B------:R-:W2:Y:S01]  /*6c10*/  LD.E.64 R4, desc[UR6][R10.64+0x8] ;  /* 0x000008060a047980 */ /* 0x000ea2000c101b00 */
[----:B------:R-:W1:Y:S01]  /*6c20*/  MUFU.RCP64H R7, R57 ;  /* 0x0000003900077308 */ /* 0x000e620000001800 */
[----:B------:R-:W-:Y:S01]  /*6c30*/  IMAD.MOV.U32 R6, RZ, RZ, 0x1 ;  /* 0x00000001ff067424 */ /* 0x000fe200078e00ff */
[----:B------:R-:W-:Y:S05]  /*6c40*/  BSSY.RECONVERGENT B3, `(.L_x_105) ;  /* 0x0000011000037945 */ /* 0x000fea0003800200 */
[----:B-1----:R-:W-:-:S08]  /*6c50*/  DFMA R12, R6, -R56, 1 ;  /* 0x3ff00000060c742b */ /* 0x002fd00000000838 */
[----:B------:R-:W-:-:S08]  /*6c60*/  DFMA R12, R12, R12, R12 ;  /* 0x0000000c0c0c722b */ /* 0x000fd0000000000c */
[----:B------:R-:W-:-:S08]  /*6c70*/  DFMA R12, R6, R12, R6 ;  /* 0x0000000c060c722b */ /* 0x000fd00000000006 */
[----:B------:R-:W-:-:S08]  /*6c80*/  DFMA R6, R12, -R56, 1 ;  /* 0x3ff000000c06742b */ /* 0x000fd00000000838 */
[----:B------:R-:W-:-:S08]  /*6c90*/  DFMA R6, R12, R6, R12 ;  /* 0x000000060c06722b */ /* 0x000fd0000000000c */
[----:B--2---:R-:W-:Y:S01]  /*6ca0*/  DMUL R14, R6, R4 ;  /* 0x00000004060e7228 */ /* 0x004fe20000000000 */
[----:B------:R-:W-:-:S07]  /*6cb0*/  FSETP.GEU.AND P1, PT, |R5|, 6.5827683646048100446e-37, PT ;  /* 0x036000000500780b */ /* 0x000fce0003f2e200 */
[----:B------:R-:W-:-:S08]  /*6cc0*/  DFMA R12, R14, -R56, R4 ;  /* 0x800000380e0c722b */ /* 0x000fd00000000004 */
[----:B0-----:R-:W-:-:S10]  /*6cd0*/  DFMA R66, R6, R12, R14 ;  /* 0x0000000c0642722b */ /* 0x001fd4000000000e */
[----:B------:R-:W-:-:S05]  /*6ce0*/  FFMA R0, RZ, R57, R67 ;  /* 0x00000039ff007223 */ /* 0x000fca0000000043 */
[----:B------:R-:W-:-:S13]  /*6cf0*/  FSETP.GT.AND P0, PT, |R0|, 1.469367938527859385e-39, PT ;  /* 0x001000000000780b */ /* 0x000fda0003f04200 */
[----:B------:R-:W-:Y:S05]  /*6d00*/  @P0 BRA P1, `(.L_x_106) ;  /* 0x0000000000100947 */ /* 0x000fea0000800000 */
[----:B------:R-:W-:Y:S01]  /*6d10*/  IMAD.MOV.U32 R6, RZ, RZ, R56 ;  /* 0x000000ffff067224 */ /* 0x000fe200078e0038 */
[----:B------:R-:W-:Y:S01]  /*6d20*/  MOV R0, 0x6d50 ;  /* 0x00006d5000007802 */ /* 0x000fe20000000f00 */
[----:B------:R-:W-:-:S07]  /*6d30*/  IMAD.MOV.U32 R7, RZ, RZ, R57 ;  /* 0x000000ffff077224 */ /* 0x000fce00078e0039 */
[----:B------:R-:W-:Y:S05]  /*6d40*/  CALL.REL.NOINC `($__internal_0_$__cuda_sm20_div_rn_f64_full) ;  /* 0x0000008000287944 */ /* 0x000fea0003c00000 */
.L_x_106:
[----:B------:R-:W-:Y:S05]  /*6d50*/  BSYNC.RECONVERGENT B3 ;  /* 0x0000000000037941 */ /* 0x000fea0003800200 */
.L_x_105:
[C---:B------:R-:W-:Y:S02]  /*6d60*/  R2UR UR4, R42.reuse ;  /* 0x000000002a0472ca */ /* 0x040fe400000e0000 */
[C---:B------:R-:W-:Y:S02]  /*6d70*/  R2UR UR5, R43.reuse ;  /* 0x000000002b0572ca */ /* 0x040fe400000e0000 */
[----:B------:R-:W-:Y:S02]  /*6d80*/  R2UR UR6, R42 ;  /* 0x000000002a0672ca */ /* 0x000fe400000e0000 */
        /* <DEDUP_REMOVED lines=22> */
.L_x_108:
[----:B------:R-:W-:Y:S05]  /*6ef0*/  BSYNC.RECONVERGENT B3 ;  /* 0x0000000000037941 */ /* 0x000fea0003800200 */
.L_x_107:
        /* <DEDUP_REMOVED lines=25> */
.L_x_110:
[----:B------:R-:W-:Y:S05]  /*7090*/  BSYNC.RECONVERGENT B3 ;  /* 0x0000000000037941 */ /* 0x000fea0003800200 */
.L_x_109:
        /* <DEDUP_REMOVED lines=25> */
.L_x_112:
[----:B------:R-:W-:Y:S05]  /*7230*/  BSYNC.RECONVERGENT B3 ;  /* 0x0000000000037941 */ /* 0x000fea0003800200 */
.L_x_111:
        /* <DEDUP_REMOVED lines=25> */
.L_x_114:
[----:B------:R-:W-:Y:S05]  /*73d0*/  BSYNC.RECONVERGENT B3 ;  /* 0x0000000000037941 */ /* 0x000fea0003800200 */
.L_x_113:
        /* <DEDUP_REMOVED lines=25> */
.L_x_116:
[----:B------:R-:W-:Y:S05]  /*7570*/  BSYNC.RECONVERGENT B3 ;  /* 0x0000000000037941 */ /* 0x000fea0003800200 */
.L_x_115:
        /* <DEDUP_REMOVED lines=25> */
.L_x_118:
[----:B------:R-:W-:Y:S05]  /*7710*/  BSYNC.RECONVERGENT B3 ;  /* 0x0000000000037941 */ /* 0x000fea0003800200 */
.L_x_117:
[----:B------:R-:W-:Y:S01]  /*7720*/  VIADD R65, R65, 0x8 ;  /* 0x0000000841417836 */ /* 0x000fe20000000000 */
[----:B------:R-:W-:Y:S02]  /*7730*/  R2UR UR4, R42 ;  /* 0x000000002a0472ca */ /* 0x000fe400000e0000 */
[----:B------:R-:W-:Y:S02]  /*7740*/  R2UR UR5, R43 ;  /* 0x000000002b0572ca */ /* 0x000fe400000e0000 */
[----:B------:R-:W-:-:S11]  /*7750*/  ISETP.NE.AND P0, PT, R65, R51, PT ;  /* 0x000000334100720c */ /* 0x000fd60003f05270 */
[----:B------:R0:W-:Y:S02]  /*7760*/  ST.E.64 desc[UR4][R8.64+0x38], R66 ;  /* 0x0000384208007985 */ /* 0x0001e4000c101b04 */
[----:B------:R-:W-:Y:S05]  /*7770*/  @P0 BRA `(.L_x_119) ;  /* 0xfffffff000a80947 */ /* 0x000fea000383ffff */
[----:B------:R-:W-:Y:S05]  /*7780*/  BSYNC.RECONVERGENT B2 ;  /* 0x0000000000027941 */ /* 0x000fea0003800200 */
.L_x_102:
[----:B------:R-:W-:-:S07]  /*7790*/  IMAD.MOV.U32 R65, RZ, RZ, R51 ;  /* 0x000000ffff417224 */ /* 0x000fce00078e0033 */
.L_x_101:
[----:B------:R-:W-:Y:S01]  /*77a0*/  LOP3.LUT P0, RZ, R54, 0x7, RZ, 0xc0, !PT ;  /* 0x0000000736ff7812 */ /* 0x000fe2000780c0ff */
[----:B------:R-:W-:-:S12]  /*77b0*/  IMAD.MOV.U32 R59, RZ, RZ, R3 ;  /* 0x000000ffff3b7224 */ /* 0x000fd800078e0003 */
[----:B------:R-:W-:Y:S05]  /*77c0*/  @!P0 BRA `(.L_x_120) ;  /* 0x0000000c00308947 */ /* 0x000fea0003800000 */
[----:B------:R-:W-:-:S13]  /*77d0*/  ISETP.GE.U32.AND P0, PT, R38, 0x3, PT ;  /* 0x000000032600780c */ /* 0x000fda0003f06070 */
[----:B------:R-:W-:Y:S05]  /*77e0*/  @!P0 BRA `(.L_x_121) ;  /* 0x0000000400b08947 */ /* 0x000fea0003800000 */
[----:B------:R-:W-:Y:S01]  /*77f0*/  R2UR UR4, R42 ;  /* 0x000000002a0472ca */ /* 0x000fe200000e0000 */
[----:B------:R-:W-:Y:S01]  /*7800*/  IMAD.WIDE.U32 R10, R65, 0x8, R32 ;  /* 0x00000008410a7825 */ /* 0x000fe200078e0020 */
[----:B------:R-:W-:-:S13]  /*7810*/  R2UR UR5, R43 ;  /* 0x000000002b0572ca */ /* 0x000fda00000e0000 */
[----:B------:R-:W2:Y:S01]  /*7820*/  LD.E.64 R4, desc[UR4][R10.64] ;  /* 0x000000040a047980 */ /* 0x000ea2000c101b00 */
[----:B------:R-:W0:Y:S01]  /*7830*/  MUFU.RCP64H R7, R57 ;  /* 0x0000003900077308 */ /* 0x000e220000001800 */
        /* <DEDUP_REMOVED lines=18> */
.L_x_123:
[----:B------:R-:W-:Y:S05]  /*7960*/  BSYNC.RECONVERGENT B2 ;  /* 0x0000000000027941 */ /* 0x000fea0003800200 */
.L_x_122:
        /* <DEDUP_REMOVED lines=27> */
.L_x_125:
[----:B------:R-:W-:Y:S05]  /*7b20*/  BSYNC.RECONVERGENT B2 ;  /* 0x0000000000027941 */ /* 0x000fea0003800200 */
.L_x_124:
        /* <DEDUP_REMOVED lines=25> */
.L_x_127:
[----:B------:R-:W-:Y:S05]  /*7cc0*/  BSYNC.RECONVERGENT B2 ;  /* 0x0000000000027941 */ /* 0x000fea0003800200 */
.L_x_126:
        /* <DEDUP_REMOVED lines=25> */
.L_x_129:
[----:B------:R-:W-:Y:S05]  /*7e60*/  BSYNC.RECONVERGENT B2 ;  /* 0x0000000000027941 */ /* 0x000fea0003800200 */
.L_x_128:
[----:B------:R-:W-:Y:S01]  /*7e70*/  R2UR UR4, R42 ;  /* 0x000000002a0472ca */ /* 0x000fe200000e0000 */
[----:B------:R-:W-:Y:S01]  /*7e80*/  VIADD R65, R65, 0x4 ;  /* 0x0000000441417836 */ /* 0x000fe20000000000 */
[----:B------:R-:W-:-:S13]  /*7e90*/  R2UR UR5, R43 ;  /* 0x000000002b0572ca */ /* 0x000fda00000e0000 */
[----:B------:R1:W-:Y:S02]  /*7ea0*/  ST.E.64 desc[UR4][R8.64+0x18], R66 ;  /* 0x0000184208007985 */ /* 0x0003e4000c101b04 */
.L_x_121:
[----:B------:R-:W-:Y:S01]  /*7eb0*/  ISETP.NE.AND P0, PT, R48, RZ, PT ;  /* 0x000000ff3000720c */ /* 0x000fe20003f05270 */
[----:B------:R-:W-:-:S12]  /*7ec0*/  IMAD.MOV.U32 R59, RZ, RZ, R3 ;  /* 0x000000ffff3b7224 */ /* 0x000fd800078e0003 */
[----:B------:R-:W-:Y:S05]  /*7ed0*/  @!P0 BRA `(.L_x_120) ;  /* 0x00000004006c8947 */ /* 0x000fea0003800000 */
[----:B------:R-:W-:-:S13]  /*7ee0*/  ISETP.NE.AND P0, PT, R37, RZ, PT ;  /* 0x000000ff2500720c */ /* 0x000fda0003f05270 */
        /* <DEDUP_REMOVED lines=8> */
[----:B01----:R-:W-:-:S08]  /*7f70*/  DFMA R8, R6, -R56, 1 ;  /* 0x3ff000000608742b */ /* 0x003fd00000000838 */
        /* <DEDUP_REMOVED lines=15> */
.L_x_132:
[----:B------:R-:W-:Y:S05]  /*8070*/  BSYNC.RECONVERGENT B2 ;  /* 0x0000000000027941 */ /* 0x000fea0003800200 */
.L_x_131:
        /* <DEDUP_REMOVED lines=27> */
.L_x_134:
[----:B------:R-:W-:Y:S05]  /*8230*/  BSYNC.RECONVERGENT B2 ;  /* 0x0000000000027941 */ /* 0x000fea0003800200 */
.L_x_133:
[----:B------:R-:W-:Y:S01]  /*8240*/  R2UR UR4, R42 ;  /* 0x000000002a0472ca */ /* 0x000fe200000e0000 */
[----:B------:R-:W-:Y:S01]  /*8250*/  VIADD R65, R65, 0x2 ;  /* 0x0000000241417836 */ /* 0x000fe20000000000 */
[----:B------:R-:W-:-:S13]  /*8260*/  R2UR UR5, R43 ;  /* 0x000000002b0572ca */ /* 0x000fda00000e0000 */
[----:B------:R2:W-:Y:S02]  /*8270*/  ST.E.64 desc[UR4][R8.64+0x8], R66 ;  /* 0x0000084208007985 */ /* 0x0005e4000c101b04 */
.L_x_130:
[----:B------:R-:W-:Y:S01]  /*8280*/  ISETP.NE.AND P0, PT, R47, RZ, PT ;  /* 0x000000ff2f00720c */ /* 0x000fe20003f05270 */
[----:B------:R-:W-:-:S12]  /*8290*/  IMAD.MOV.U32 R59, RZ, RZ, R3 ;  /* 0x000000ffff3b7224 */ /* 0x000fd800078e0003 */
[----:B------:R-:W-:Y:S05]  /*82a0*/  @!P0 BRA `(.L_x_120) ;  /* 0x0000000000788947 */ /* 0x000fea0003800000 */
[----:B------:R-:W-:Y:S01]  /*82b0*/  R2UR UR4, R42 ;  /* 0x000000002a0472ca */ /* 0x000fe200000e0000 */
[----:B------:R-:W-:Y:S01]  /*82c0*/  IMAD.WIDE.U32 R4, R65, 0x8, R32 ;  /* 0x0000000841047825 */ /* 0x000fe200078e0020 */
[----:B------:R-:W-:-:S13]  /*82d0*/  R2UR UR5, R43 ;  /* 0x000000002b0572ca */ /* 0x000fda00000e0000 */
[----:B------:R-:W3:Y:S01]  /*82e0*/  LD.E.64 R4, desc[UR4][R4.64] ;  /* 0x0000000404047980 */ /* 0x000ee2000c101b00 */
[----:B------:R-:W0:Y:S01]  /*82f0*/  MUFU.RCP64H R7, R57 ;  /* 0x0000003900077308 */ /* 0x000e220000001800 */
[----:B------:R-:W-:Y:S01]  /*8300*/  IMAD.MOV.U32 R6, RZ, RZ, 0x1 ;  /* 0x00000001ff067424 */ /* 0x000fe200078e00ff */
[----:B------:R-:W-:Y:S05]  /*8310*/  BSSY.RECONVERGENT B2, `(.L_x_135) ;  /* 0x0000011000027945 */ /* 0x000fea0003800200 */
[----:B012---:R-:W-:-:S08]  /*8320*/  DFMA R8, R6, -R56, 1 ;  /* 0x3ff000000608742b */ /* 0x007fd00000000838 */
[----:B------:R-:W-:-:S08]  /*8330*/  DFMA R8, R8, R8, R8 ;  /* 0x000000080808722b */ /* 0x000fd00000000008 */
[----:B------:R-:W-:-:S08]  /*8340*/  DFMA R8, R6, R8, R6 ;  /* 0x000000080608722b */ /* 0x000fd00000000006 */
[----:B------:R-:W-:-:S08]  /*8350*/  DFMA R6, R8, -R56, 1 ;  /* 0x3ff000000806742b */ /* 0x000fd00000000838 */
[----:B------:R-:W-:-:S08]  /*8360*/  DFMA R6, R8, R6, R8 ;  /* 0x000000060806722b */ /* 0x000fd00000000008 */
[----:B---3--:R-:W-:Y:S01]  /*8370*/  DMUL R10, R6, R4 ;  /* 0x00000004060a7228 */ /* 0x008fe20000000000 */
        /* <DEDUP_REMOVED lines=10> */
.L_x_136:
[----:B------:R-:W-:Y:S05]  /*8420*/  BSYNC.RECONVERGENT B2 ;  /* 0x0000000000027941 */ /* 0x000fea0003800200 */
.L_x_135:
[----:B------:R-:W-:Y:S01]  /*8430*/  R2UR UR4, R42 ;  /* 0x000000002a0472ca */ /* 0x000fe200000e0000 */
[----:B------:R-:W-:Y:S01]  /*8440*/  IMAD.IADD R5, R58, 0x1, R65 ;  /* 0x000000013a057824 */ /* 0x000fe200078e0241 */
[----:B------:R-:W-:Y:S01]  /*8450*/  R2UR UR5, R43 ;  /* 0x000000002b0572ca */ /* 0x000fe200000e0000 */
[----:B------:R-:W-:Y:S02]  /*8460*/  IMAD.MOV.U32 R59, RZ, RZ, R3 ;  /* 0x000000ffff3b7224 */ /* 0x000fe400078e0003 */
[----:B------:R-:W-:-:S10]  /*8470*/  IMAD.WIDE R4, R5, 0x8, R22 ;  /* 0x0000000805047825 */ /* 0x000fd400078e0216 */
[----:B------:R3:W-:Y:S02]  /*8480*/  ST.E.64 desc[UR4][R4.64], R66 ;  /* 0x0000004204007985 */ /* 0x0007e4000c101b04 */
.L_x_120:
[----:B------:R-:W-:Y:S01]  /*8490*/  BSSY.RECONVERGENT B0, `(.L_x_137) ;  /* 0x000012a000007945 */ /* 0x000fe20003800200 */
.L_x_149:
[----:B------:R-:W-:Y:S01]  /*84a0*/  ISETP.GE.U32.AND P0, PT, R52, 0x7, PT ;  /* 0x000000073400780c */ /* 0x000fe20003f06070 */
[----:B------:R-:W-:Y:S02]  /*84b0*/  IMAD R0, R54, R59, RZ ;  /* 0x0000003b36007224 */ /* 0x000fe400078e02ff */
[----:B------:R-:W-:-:S10]  /*84c0*/  IMAD.MOV.U32 R57, RZ, RZ, RZ ;  /* 0x000000ffff397224 */ /* 0x000fd400078e00ff */
[----:B----4-:R-:W-:Y:S05]  /*84d0*/  @!P0 BRA `(.L_x_138) ;  /* 0x0000000000c48947 */ /* 0x010fea0003800000 */
[----:B------:R-:W-:Y:S01]  /*84e0*/  BSSY.RECONVERGENT B2, `(.L_x_139) ;  /* 0x000002f000027945 */ /* 0x000fe20003800200 */
[----:B------:R-:W-:-:S07]  /*84f0*/  IMAD.MOV.U32 R61, RZ, RZ, RZ ;  /* 0x000000ffff3d7224 */ /* 0x000fce00078e00ff */
.L_x_140:
[----:B------:R-:W-:Y:S01]  /*8500*/  R2UR UR4, R42 ;  /* 0x000000002a0472ca */ /* 0x000fe200000e0000 */
[----:B------:R-:W-:Y:S01]  /*8510*/  IMAD.IADD R13, R0, 0x1, R61 ;  /* 0x00000001000d7824 */ /* 0x000fe200078e023d */
[----:B------:R-:W-:-:S03]  /*8520*/  R2UR UR5, R43 ;  /* 0x000000002b0572ca */ /* 0x000fc600000e0000 */
[----:B------:R-:W-:-:S10]  /*8530*/  IMAD.WIDE R12, R13, 0x8, R30 ;  /* 0x000000080d0c7825 */ /* 0x000fd400078e021e */
[----:B----4-:R-:W4:Y:S01]  /*8540*/  LD.E.64 R14, desc[UR4][R12.64] ;  /* 0x000000040c0e7980 */ /* 0x010f22000c101b00 */
[----:B------:R-:W-:Y:S01]  /*8550*/  R2UR UR6, R42 ;  /* 0x000000002a0672ca */ /* 0x000fe200000e0000 */
[----:B012---:R-:W-:Y:S01]  /*8560*/  IMAD.IADD R9, R58, 0x1, R61 ;  /* 0x000000013a097824 */ /* 0x007fe200078e023d */
[----:B------:R-:W-:Y:S01]  /*8570*/  R2UR UR7, R43 ;  /* 0x000000002b0772ca */ /* 0x000fe200000e0000 */
[----:B------:R-:W-:-:S04]  /*8580*/  IMAD.WIDE.U32 R10, R61, 0x8, R32 ;  /* 0x000000083d0a7825 */ /* 0x000fc800078e0020 */
[----:B------:R-:W-:Y:S01]  /*8590*/  IMAD.WIDE R8, R9, 0x8, R22 ;  /* 0x0000000809087825 */ /* 0x000fe200078e0216 */
[----:B----4-:R0:W-:Y:S07]  /*85a0*/  ST.E.64 desc[UR4][R10.64], R14 ;  /* 0x0000000e0a007985 */ /* 0x0101ee000c101b04 */
[----:B---3--:R-:W2:Y:S01]  /*85b0*/  LD.E.64 R4, desc[UR6][R8.64] ;  /* 0x0000000608047980 */ /* 0x008ea2000c101b00 */
[----:B------:R-:W-:-:S05]  /*85c0*/  IMAD.WIDE.U32 R6, R61, 0x8, R34 ;  /* 0x000000083d067825 */ /* 0x000fca00078e0022 */
        /* <DEDUP_REMOVED lines=23> */
[----:B-1----:R-:W5:Y:S04]  /*8740*/  LD.E.64 R4, desc[UR6][R8.64+0x30] ;  /* 0x0000300608047980 */ /* 0x002f68000c101b00 */
[----:B-----5:R4:W-:Y:S04]  /*8750*/  ST.E.64 desc[UR4][R6.64+0x30], R4 ;  /* 0x0000300406007985 */ /* 0x0209e8000c101b04 */
        /* <DEDUP_REMOVED lines=8> */
.L_x_139:
[----:B----4-:R-:W-:-:S07]  /*87e0*/  IMAD.MOV.U32 R57, RZ, RZ, R51 ;  /* 0x000000ffff397224 */ /* 0x010fce00078e0033 */
.L_x_138:
[----:B------:R-:W-:-:S13]  /*87f0*/  LOP3.LUT P0, RZ, R54, 0x7, RZ, 0xc0, !PT ;  /* 0x0000000736ff7812 */ /* 0x000fda000780c0ff */
[----:B------:R-:W-:Y:S05]  /*8800*/  @!P0 BRA `(.L_x_141) ;  /* 0x0000000400088947 */ /* 0x000fea0003800000 */
[----:B------:R-:W-:Y:S02]  /*8810*/  ISETP.GE.U32.AND P0, PT, R38, 0x3, PT ;  /* 0x000000032600780c */ /* 0x000fe40003f06070 */
[----:B------:R-:W-:-:S11]  /*8820*/  ISETP.NE.AND P1, PT, R48, RZ, PT ;  /* 0x000000ff3000720c */ /* 0x000fd60003f25270 */
[----:B------:R-:W-:Y:S05]  /*8830*/  @!P0 BRA `(.L_x_142) ;  /* 0x00000000006c8947 */ /* 0x000fea0003800000 */
[----:B------:R-:W-:Y:S01]  /*8840*/  R2UR UR4, R42 ;  /* 0x000000002a0472ca */ /* 0x000fe200000e0000 */
[----:B------:R-:W-:Y:S01]  /*8850*/  IMAD.IADD R13, R0, 0x1, R57 ;  /* 0x00000001000d7824 */ /* 0x000fe200078e0239 */
[----:B------:R-:W-:-:S03]  /*8860*/  R2UR UR5, R43 ;  /* 0x000000002b0572ca */ /* 0x000fc600000e0000 */
[----:B------:R-:W-:-:S10]  /*8870*/  IMAD.WIDE R12, R13, 0x8, R30 ;  /* 0x000000080d0c7825 */ /* 0x000fd400078e021e */
[----:B------:R-:W4:Y:S01]  /*8880*/  LD.E.64 R14, desc[UR4][R12.64] ;  /* 0x000000040c0e7980 */ /* 0x000f22000c101b00 */
        /* <DEDUP_REMOVED lines=15> */
[----:B-1----:R-:W5:Y:S04]  /*8980*/  LD.E.64 R4, desc[UR6][R8.64+0x10] ;  /* 0x0000100608047980 */ /* 0x002f68000c101b00 */
[----:B-----5:R4:W-:Y:S04]  /*8990*/  ST.E.64 desc[UR4][R6.64+0x10], R4 ;  /* 0x0000100406007985 */ /* 0x0209e8000c101b04 */
[----:B--2---:R-:W2:Y:S04]  /*89a0*/  LD.E.64 R60, desc[UR6][R12.64+0x18] ;  /* 0x000018060c3c7980 */ /* 0x004ea8000c101b00 */
[----:B--2---:R4:W-:Y:S04]  /*89b0*/  ST.E.64 desc[UR4][R10.64+0x18], R60 ;  /* 0x0000183c0a007985 */ /* 0x0049e8000c101b04 */
[----:B---3--:R-:W2:Y:S01]  /*89c0*/  LD.E.64 R20, desc[UR6][R8.64+0x18] ;  /* 0x0000180608147980 */ /* 0x008ea2000c101b00 */
[----:B------:R-:W-:-:S03]  /*89d0*/  VIADD R57, R57, 0x4 ;  /* 0x0000000439397836 */ /* 0x000fc60000000000 */
[----:B--2---:R4:W-:Y:S04]  /*89e0*/  ST.E.64 desc[UR4][R6.64+0x18], R20 ;  /* 0x0000181406007985 */ /* 0x0049e8000c101b04 */
.L_x_142:
[----:B------:R-:W-:Y:S05]  /*89f0*/  @!P1 BRA `(.L_x_141) ;  /* 0x00000000008c9947 */ /* 0x000fea0003800000 */
[----:B------:R-:W-:-:S13]  /*8a00*/  ISETP.NE.AND P0, PT, R37, RZ, PT ;  /* 0x000000ff2500720c */ /* 0x000fda0003f05270 */
[----:B------:R-:W-:Y:S01]  /*8a10*/  @P0 R2UR UR4, R42 ;  /* 0x000000002a0402ca */ /* 0x000fe200000e0000 */
[----:B----4-:R-:W-:Y:S01]  /*8a20*/  @P0 IMAD.IADD R11, R0, 0x1, R57 ;  /* 0x00000001000b0824 */ /* 0x010fe200078e0239 */
[----:B------:R-:W-:-:S03]  /*8a30*/  @P0 R2UR UR5, R43 ;  /* 0x000000002b0502ca */ /* 0x000fc600000e0000 */
[----:B------:R-:W-:-:S10]  /*8a40*/  @P0 IMAD.WIDE R10, R11, 0x8, R30 ;  /* 0x000000080b0a0825 */ /* 0x000fd400078e021e */
[----:B------:R-:W4:Y:S01]  /*8a50*/  @P0 LD.E.64 R14, desc[UR4][R10.64] ;  /* 0x000000040a0e0980 */ /* 0x000f22000c101b00 */
[----:B------:R-:W-:Y:S01]  /*8a60*/  @P0 R2UR UR6, R42 ;  /* 0x000000002a0602ca */ /* 0x000fe200000e0000 */
[----:B------:R-:W-:Y:S01]  /*8a70*/  @P0 IMAD.IADD R7, R58, 0x1, R57 ;  /* 0x000000013a070824 */ /* 0x000fe200078e0239 */
[----:B------:R-:W-:Y:S01]  /*8a80*/  @P0 R2UR UR7, R43 ;  /* 0x000000002b0702ca */ /* 0x000fe200000e0000 */
[----:B012---:R-:W-:-:S04]  /*8a90*/  @P0 IMAD.WIDE.U32 R8, R57, 0x8, R32 ;  /* 0x0000000839080825 */ /* 0x007fc800078e0020 */
[----:B------:R-:W-:Y:S01]  /*8aa0*/  @P0 IMAD.WIDE R6, R7, 0x8, R22 ;  /* 0x0000000807060825 */ /* 0x000fe200078e0216 */
[----:B----4-:R0:W-:Y:S07]  /*8ab0*/  @P0 ST.E.64 desc[UR4][R8.64], R14 ;  /* 0x0000000e08000985 */ /* 0x0101ee000c101b04 */
[----:B------:R-:W2:Y:S01]  /*8ac0*/  @P0 LD.E.64 R12, desc[UR6][R6.64] ;  /* 0x00000006060c0980 */ /* 0x000ea2000c101b00 */
[----:B---3--:R-:W-:-:S05]  /*8ad0*/  @P0 IMAD.WIDE.U32 R4, R57, 0x8, R34 ;  /* 0x0000000839040825 */ /* 0x008fca00078e0022 */
[----:B--2---:R1:W-:Y:S04]  /*8ae0*/  @P0 ST.E.64 desc[UR4][R4.64], R12 ;  /* 0x0000000c04000985 */ /* 0x0043e8000c101b04 */
[----:B------:R-:W2:Y:S01]  /*8af0*/  @P0 LD.E.64 R10, desc[UR6][R10.64+0x8] ;  /* 0x000008060a0a0980 */ /* 0x000ea2000c101b00 */
[----:B------:R-:W-:Y:S01]  /*8b00*/  ISETP.NE.AND P1, PT, R47, RZ, PT ;  /* 0x000000ff2f00720c */ /* 0x000fe20003f25270 */
[----:B------:R-:W-:Y:S02]  /*8b10*/  @P0 VIADD R57, R57, 0x2 ;  /* 0x0000000239390836 */ /* 0x000fe40000000000 */
[----:B--2---:R2:W-:Y:S04]  /*8b20*/  @P0 ST.E.64 desc[UR4][R8.64+0x8], R10 ;  /* 0x0000080a08000985 */ /* 0x0045e8000c101b04 */
[----:B------:R-:W3:Y:S06]  /*8b30*/  @P0 LD.E.64 R20, desc[UR6][R6.64+0x8] ;  /* 0x0000080606140980 */ /* 0x000eec000c101b00 */
[----:B------:R-:W-:Y:S01]  /*8b40*/  @P1 R2UR UR6, R42 ;  /* 0x000000002a0612ca */ /* 0x000fe200000e0000 */
[----:B0-----:R-:W-:Y:S01]  /*8b50*/  @P1 IMAD.IADD R15, R0, 0x1, R57 ;  /* 0x00000001000f1824 */ /* 0x001fe200078e0239 */
[----:B------:R-:W-:-:S03]  /*8b60*/  @P1 R2UR UR7, R43 ;  /* 0x000000002b0712ca */ /* 0x000fc600000e0000 */
[----:B-1----:R-:W-:Y:S01]  /*8b70*/  @P1 IMAD.WIDE R12, R15, 0x8, R30 ;  /* 0x000000080f0c1825 */ /* 0x002fe200078e021e */
[----:B---3--:R0:W-:Y:S09]  /*8b80*/  @P0 ST.E.64 desc[UR4][R4.64+0x8], R20 ;  /* 0x0000081404000985 */ /* 0x0081f2000c101b04 */
[----:B------:R-:W3:Y:S01]  /*8b90*/  @P1 LD.E.64 R12, desc[UR6][R12.64] ;  /* 0x000000060c0c1980 */ /* 0x000ee2000c101b00 */
[----:B------:R-:W-:Y:S01]  /*8ba0*/  @P1 R2UR UR4, R42 ;  /* 0x000000002a0412ca */ /* 0x000fe200000e0000 */
[----:B------:R-:W-:Y:S01]  /*8bb0*/  @P1 IMAD.IADD R7, R58, 0x1, R57 ;  /* 0x000000013a071824 */ /* 0x000fe200078e0239 */
[----:B------:R-:W-:Y:S01]  /*8bc0*/  @P1 R2UR UR5, R43 ;  /* 0x000000002b0512ca */ /* 0x000fe200000e0000 */
[----:B--2---:R-:W-:-:S04]  /*8bd0*/  @P1 IMAD.WIDE.U32 R8, R57, 0x8, R32 ;  /* 0x0000000839081825 */ /* 0x004fc800078e0020 */
[----:B------:R-:W-:-:S08]  /*8be0*/  @P1 IMAD.WIDE R6, R7, 0x8, R22 ;  /* 0x0000000807061825 */ /* 0x000fd000078e0216 */
[----:B---3--:R0:W-:Y:S04]  /*8bf0*/  @P1 ST.E.64 desc[UR4][R8.64], R12 ;  /* 0x0000000c08001985 */ /* 0x0081e8000c101b04 */
[----:B------:R-:W2:Y:S01]  /*8c00*/  @P1 LD.E.64 R6, desc[UR6][R6.64] ;  /* 0x0000000606061980 */ /* 0x000ea2000c101b00 */
[----:B------:R-:W-:-:S05]  /*8c10*/  @P1 IMAD.WIDE.U32 R10, R57, 0x8, R34 ;  /* 0x00000008390a1825 */ /* 0x000fca00078e0022 */
[----:B--2---:R0:W-:Y:S02]  /*8c20*/  @P1 ST.E.64 desc[UR4][R10.64], R6 ;  /* 0x000000060a001985 */ /* 0x0041e4000c101b04 */
.L_x_141:
[----:B------:R-:W-:Y:S01]  /*8c30*/  ISETP.GE.U32.AND P0, PT, R52, 0xf, PT ;  /* 0x0000000f3400780c */ /* 0x000fe20003f06070 */
[----:B0123--:R-:W-:Y:S01]  /*8c40*/  IMAD.MOV.U32 R67, RZ, RZ, RZ ;  /* 0x000000ffff437224 */ /* 0x00ffe200078e00ff */
[----:B----4-:R-:W-:-:S11]  /*8c50*/  CS2R R60, SRZ ;  /* 0x00000000003c7805 */ /* 0x010fd6000001ff00 */
[----:B------:R-:W-:Y:S05]  /*8c60*/  @!P0 BRA `(.L_x_143) ;  /* 0x0000000400108947 */ /* 0x000fea0003800000 */
[----:B------:R-:W-:Y:S01]  /*8c70*/  BSSY.RECONVERGENT B2, `(.L_x_144) ;  /* 0x0000042000027945 */ /* 0x000fe20003800200 */
[----:B------:R-:W-:Y:S01]  /*8c80*/  IMAD.MOV.U32 R67, RZ, RZ, RZ ;  /* 0x000000ffff437224 */ /* 0x000fe200078e00ff */
[----:B------:R-:W-:-:S07]  /*8c90*/  CS2R R60, SRZ ;  /* 0x00000000003c7805 */ /* 0x000fce000001ff00 */
.L_x_145:
[C---:B------:R-:W-:Y:S01]  /*8ca0*/  R2UR UR4, R42.reuse ;  /* 0x000000002a0472ca */ /* 0x040fe200000e0000 */
[----:B------:R-:W-:Y:S01]  /*8cb0*/  IMAD.WIDE.U32 R6, R67, 0x8, R32 ;  /* 0x0000000843067825 */ /* 0x000fe200078e0020 */
[----:B------:R-:W-:Y:S02]  /*8cc0*/  R2UR UR5, R43 ;  /* 0x000000002b0572ca */ /* 0x000fe400000e0000 */
[----:B------:R-:W-:Y:S01]  /*8cd0*/  R2UR UR6, R42 ;  /* 0x000000002a0672ca */ /* 0x000fe200000e0000 */
[----:B------:R-:W-:Y:S01]  /*8ce0*/  IMAD.WIDE.U32 R4, R67, 0x8, R34 ;  /* 0x0000000843047825 */ /* 0x000fe200078e0022 */
[----:B------:R-:W-:-:S09]  /*8cf0*/  R2UR UR7, R43 ;  /* 0x000000002b0772ca */ /* 0x000fd200000e0000 */
[----:B------:R-:W2:Y:S04]  /*8d00*/  LD.E.64 R12, desc[UR4][R6.64] ;  /* 0x00000004060c7980 */ /* 0x000ea8000c101b00 */
[----:B------:R-:W2:Y:S04]  /*8d10*/  LD.E.64 R56, desc[UR6][R4.64] ;  /* 0x0000000604387980 */ /* 0x000ea8000c101b00 */
[----:B------:R-:W3:Y:S04]  /*8d20*/  LD.E.64 R10, desc[UR4][R6.64+0x8] ;  /* 0x00000804060a7980 */ /* 0x000ee8000c101b00 */
[----:B------:R-:W3:Y:S04]  /*8d30*/  LD.E.64 R20, desc[UR6][R4.64+0x8] ;  /* 0x0000080604147980 */ /* 0x000ee8000c101b00 */
[----:B------:R-:W4:Y:S04]  /*8d40*/  LD.E.64 R8, desc[UR4][R6.64+0x10] ;  /* 0x0000100406087980 */ /* 0x000f28000c101b00 */
[----:B------:R-:W4:Y:S01]  /*8d50*/  LD.E.64 R14, desc[UR6][R4.64+0x10] ;  /* 0x00001006040e7980 */ /* 0x000f22000c101b00 */
[----:B------:R-:W-:-:S02]  /*8d60*/  R2UR UR8, R42 ;  /* 0x000000002a0872ca */ /* 0x000fc400000e0000 */
[C---:B------:R-:W-:Y:S02]  /*8d70*/  R2UR UR9, R43.reuse ;  /* 0x000000002b0972ca */ /* 0x040fe400000e0000 */
[C---:B------:R-:W-:Y:S02]  /*8d80*/  R2UR UR10, R42.reuse ;  /* 0x000000002a0a72ca */ /* 0x040fe400000e0000 */
[C---:B------:R-:W-:Y:S02]  /*8d90*/  R2UR UR11, R43.reuse ;  /* 0x000000002b0b72ca */ /* 0x040fe400000e0000 */
[----:B------:R-:W-:Y:S02]  /*8da0*/  R2UR UR12, R42 ;  /* 0x000000002a0c72ca */ /* 0x000fe400000e0000 */
[----:B------:R-:W-:-:S05]  /*8db0*/  R2UR UR13, R43 ;  /* 0x000000002b0d72ca */ /* 0x000fca00000e0000 */
[----:B------:R-:W5:Y:S08]  /*8dc0*/  LD.E.64 R64, desc[UR8][R4.64+0x78] ;  /* 0x0000780804407980 */ /* 0x000f70000c101b00 */
[----:B------:R-:W5:Y:S01]  /*8dd0*/  LD.E.64 R62, desc[UR12][R6.64+0x78] ;  /* 0x0000780c063e7980 */ /* 0x000f62000c101b00 */
[----:B--2---:R-:W-:-:S03]  /*8de0*/  DFMA R56, R12, R56, R60 ;  /* 0x000000380c38722b */ /* 0x004fc6000000003c */
[----:B------:R-:W2:Y:S04]  /*8df0*/  LD.E.64 R12, desc[UR4][R6.64+0x18] ;  /* 0x00001804060c7980 */ /* 0x000ea8000c101b00 */
[----:B------:R-:W2:Y:S01]  /*8e00*/  LD.E.64 R60, desc[UR6][R4.64+0x18] ;  /* 0x00001806043c7980 */ /* 0x000ea2000c101b00 */
[----:B---3--:R-:W-:-:S03]  /*8e10*/  DFMA R20, R10, R20, R56 ;  /* 0x000000140a14722b */ /* 0x008fc60000000038 */
[----:B------:R-:W3:Y:S04]  /*8e20*/  LD.E.64 R10, desc[UR8][R6.64+0x20] ;  /* 0x00002008060a7980 */ /* 0x000ee8000c101b00 */
[----:B------:R-:W3:Y:S01]  /*8e30*/  LD.E.64 R56, desc[UR10][R4.64+0x20] ;  /* 0x0000200a04387980 */ /* 0x000ee2000c101b00 */
[----:B----4-:R-:W-:-:S03]  /*8e40*/  DFMA R14, R8, R14, R20 ;  /* 0x0000000e080e722b */ /* 0x010fc60000000014 */
[----:B------:R-:W4:Y:S04]  /*8e50*/  LD.E.64 R8, desc[UR4][R6.64+0x28] ;  /* 0x0000280406087980 */ /* 0x000f28000c101b00 */
[----:B------:R-:W4:Y:S01]  /*8e60*/  LD.E.64 R20, desc[UR6][R4.64+0x28] ;  /* 0x0000280604147980 */ /* 0x000f22000c101b00 */
        /* <DEDUP_REMOVED lines=27> */
[----:B------:R-:W-:-:S05]  /*9020*/  VIADD R67, R67, 0x10 ;  /* 0x0000001043437836 */ /* 0x000fca0000000000 */
[----:B------:R-:W-:Y:S01]  /*9030*/  ISETP.NE.AND P0, PT, R67, R50, PT ;  /* 0x000000324300720c */ /* 0x000fe20003f05270 */
[----:B--2---:R-:W-:-:S08]  /*9040*/  DFMA R20, R56, R20, R60 ;  /* 0x000000143814722b */ /* 0x004fd0000000003c */
[----:B---3--:R-:W-:-:S08]  /*9050*/  DFMA R12, R14, R12, R20 ;  /* 0x0000000c0e0c722b */ /* 0x008fd00000000014 */
[----:B----4-:R-:W-:-:S08]  /*9060*/  DFMA R8, R10, R8, R12 ;  /* 0x000000080a08722b */ /* 0x010fd0000000000c */
[----:B-----5:R-:W-:Y:S01]  /*9070*/  DFMA R60, R62, R64, R8 ;  /* 0x000000403e3c722b */ /* 0x020fe20000000008 */
[----:B------:R-:W-:Y:S10]  /*9080*/  @P0 BRA `(.L_x_145) ;  /* 0xfffffffc00040947 */ /* 0x000ff4000383ffff */
[----:B------:R-:W-:Y:S05]  /*9090*/  BSYNC.RECONVERGENT B2 ;  /* 0x0000000000027941 */ /* 0x000fea0003800200 */
.L_x_144:
[----:B------:R-:W-:-:S07]  /*90a0*/  IMAD.MOV.U32 R67, RZ, RZ, R50 ;  /* 0x000000ffff437224 */ /* 0x000fce00078e0032 */
.L_x_143:
[----:B------:R-:W-:-:S13]  /*90b0*/  LOP3.LUT P0, RZ, R54, 0xf, RZ, 0xc0, !PT ;  /* 0x0000000f36ff7812 */ /* 0x000fda000780c0ff */
[----:B------:R-:W-:Y:S05]  /*90c0*/  @!P0 BRA `(.L_x_146) ;  /* 0x0000000400788947 */ /* 0x000fea0003800000 */
[----:B------:R-:W-:Y:S02]  /*90d0*/  ISETP.GE.U32.AND P0, PT, R36, 0x7, PT ;  /* 0x000000072400780c */ /* 0x000fe40003f06070 */
[----:B------:R-:W-:-:S11]  /*90e0*/  ISETP.NE.AND P1, PT, R46, RZ, PT ;  /* 0x000000ff2e00720c */ /* 0x000fd60003f25270 */
[----:B------:R-:W-:Y:S05]  /*90f0*/  @!P0 BRA `(.L_x_147) ;  /* 0x0000000000948947 */ /* 0x000fea0003800000 */
[C---:B------:R-:W-:Y:S01]  /*9100*/  R2UR UR4, R42.reuse ;  /* 0x000000002a0472ca */ /* 0x040fe200000e0000 */
[----:B------:R-:W-:Y:S01]  /*9110*/  IMAD.WIDE.U32 R6, R67, 0x8, R32 ;  /* 0x0000000843067825 */ /* 0x000fe200078e0020 */
[----:B------:R-:W-:Y:S02]  /*9120*/  R2UR UR5, R43 ;  /* 0x000000002b0572ca */ /* 0x000fe400000e0000 */
[----:B------:R-:W-:Y:S01]  /*9130*/  R2UR UR6, R42 ;  /* 0x000000002a0672ca */ /* 0x000fe200000e0000 */
[----:B------:R-:W-:Y:S01]  /*9140*/  IMAD.WIDE.U32 R4, R67, 0x8, R34 ;  /* 0x0000000843047825 */ /* 0x000fe200078e0022 */
[----:B------:R-:W-:-:S09]  /*9150*/  R2UR UR7, R43 ;  /* 0x000000002b0772ca */ /* 0x000fd200000e0000 */
[----:B------:R-:W2:Y:S04]  /*9160*/  LD.E.64 R8, desc[UR4][R6.64] ;  /* 0x0000000406087980 */ /* 0x000ea8000c101b00 */
[----:B------:R-:W2:Y:S01]  /*9170*/  LD.E.64 R56, desc[UR6][R4.64] ;  /* 0x0000000604387980 */ /* 0x000ea2000c101b00 */
[C---:B------:R-:W-:Y:S02]  /*9180*/  R2UR UR8, R42.reuse ;  /* 0x000000002a0872ca */ /* 0x040fe400000e0000 */
[C---:B------:R-:W-:Y:S01]  /*9190*/  R2UR UR9, R43.reuse ;  /* 0x000000002b0972ca */ /* 0x040fe200000e0000 */
[----:B------:R-:W3:Y:S01]  /*91a0*/  LD.E.64 R20, desc[UR4][R6.64+0x8] ;  /* 0x0000080406147980 */ /* 0x000ee2000c101b00 */
[C---:B------:R-:W-:Y:S02]  /*91b0*/  R2UR UR10, R42.reuse ;  /* 0x000000002a0a72ca */ /* 0x040fe400000e0000 */
[----:B------:R-:W-:Y:S01]  /*91c0*/  R2UR UR11, R43 ;  /* 0x000000002b0b72ca */ /* 0x000fe200000e0000 */
[----:B------:R-:W3:Y:S08]  /*91d0*/  LD.E.64 R14, desc[UR6][R4.64+0x8] ;  /* 0x00000806040e7980 */ /* 0x000ef0000c101b00 */
[----:B------:R-:W4:Y:S04]  /*91e0*/  LD.E.64 R12, desc[UR8][R6.64+0x10] ;  /* 0x00001008060c7980 */ /* 0x000f28000c101b00 */
[----:B------:R-:W4:Y:S01]  /*91f0*/  LD.E.64 R10, desc[UR10][R4.64+0x10] ;  /* 0x0000100a040a7980 */ /* 0x000f22000c101b00 */
[----:B------:R-:W-:-:S02]  /*9200*/  R2UR UR12, R42 ;  /* 0x000000002a0c72ca */ /* 0x000fc400000e0000 */
[----:B------:R-:W-:Y:S01]  /*9210*/  R2UR UR13, R43 ;  /* 0x000000002b0d72ca */ /* 0x000fe200000e0000 */
[----:B------:R-:W5:-:S12]  /*9220*/  LD.E.64 R64, desc[UR8][R4.64+0x38] ;  /* 0x0000380804407980 */ /* 0x000f58000c101b00 */
        /* <DEDUP_REMOVED lines=13> */
[----:B---3--:R-:W-:-:S08]  /*9300*/  DFMA R20, R56, R20, R60 ;  /* 0x000000143814722b */ /* 0x008fd0000000003c */
[----:B----4-:R-:W-:Y:S01]  /*9310*/  DFMA R12, R14, R12, R20 ;  /* 0x0000000c0e0c722b */ /* 0x010fe20000000014 */
[----:B------:R-:W-:-:S07]  /*9320*/  VIADD R67, R67, 0x8 ;  /* 0x0000000843437836 */ /* 0x000fce0000000000 */
[----:B--2---:R-:W-:-:S08]  /*9330*/  DFMA R8, R10, R8, R12 ;  /* 0x000000080a08722b */ /* 0x004fd0000000000c */
[----:B-----5:R-:W-:-:S11]  /*9340*/  DFMA R60, R62, R64, R8 ;  /* 0x000000403e3c722b */ /* 0x020fd60000000008 */
.L_x_147:
[----:B------:R-:W-:Y:S05]  /*9350*/  @!P1 BRA `(.L_x_146) ;  /* 0x0000000000d49947 */ /* 0x000fea0003800000 */
[----:B------:R-:W-:Y:S02]  /*9360*/  ISETP.GE.U32.AND P0, PT, R38, 0x3, PT ;  /* 0x000000032600780c */ /* 0x000fe40003f06070 */
[----:B------:R-:W-:-:S11]  /*9370*/  ISETP.NE.AND P1, PT, R48, RZ, PT ;  /* 0x000000ff3000720c */ /* 0x000fd60003f25270 */
[----:B------:R-:W-:Y:S05]  /*9380*/  @!P0 BRA `(.L_x_148) ;  /* 0x00000000005c8947 */ /* 0x000fea0003800000 */
[C---:B------:R-:W-:Y:S01]  /*9390*/  R2UR UR4, R42.reuse ;  /* 0x000000002a0472ca */ /* 0x040fe200000e0000 */
[----:B------:R-:W-:Y:S01]  /*93a0*/  IMAD.WIDE.U32 R64, R67, 0x8, R32 ;  /* 0x0000000843407825 */ /* 0x000fe200078e0020 */
[----:B------:R-:W-:Y:S02]  /*93b0*/  R2UR UR5, R43 ;  /* 0x000000002b0572ca */ /* 0x000fe400000e0000 */
[C---:B------:R-:W-:Y:S01]  /*93c0*/  R2UR UR6, R42.reuse ;  /* 0x000000002a0672ca */ /* 0x040fe200000e0000 */
[----:B------:R-:W-:Y:S01]  /*93d0*/  IMAD.WIDE.U32 R62, R67, 0x8, R34 ;  /* 0x00000008433e7825 */ /* 0x000fe200078e0022 */
[C---:B------:R-:W-:Y:S02]  /*93e0*/  R2UR UR7, R43.reuse ;  /* 0x000000002b0772ca */ /* 0x040fe400000e0000 */
[----:B------:R-:W-:Y:S02]  /*93f0*/  R2UR UR8, R42 ;  /* 0x000000002a0872ca */ /* 0x000fe400000e0000 */
[----:B------:R-:W-:-:S02]  /*9400*/  R2UR UR9, R43 ;  /* 0x000000002b0972ca */ /* 0x000fc400000e0000 */
[----:B------:R-:W-:Y:S02]  /*9410*/  R2UR UR10, R42 ;  /* 0x000000002a0a72ca */ /* 0x000fe400000e0000 */
[----:B------:R-:W-:Y:S01]  /*9420*/  R2UR UR11, R43 ;  /* 0x000000002b0b72ca */ /* 0x000fe200000e0000 */
[----:B------:R-:W2:Y:S04]  /*9430*/  LD.E.64 R56, desc[UR4][R64.64] ;  /* 0x0000000440387980 */ /* 0x000ea8000c101b00 */
[----:B------:R-:W2:Y:S04]  /*9440*/  LD.E.64 R20, desc[UR6][R62.64] ;  /* 0x000000063e147980 */ /* 0x000ea8000c101b00 */
[----:B------:R-:W3:Y:S04]  /*9450*/  LD.E.64 R14, desc[UR8][R64.64+0x8] ;  /* 0x00000808400e7980 */ /* 0x000ee8000c101b00 */
[----:B------:R-:W3:Y:S04]  /*9460*/  LD.E.64 R12, desc[UR10][R62.64+0x8] ;  /* 0x0000080a3e0c7980 */ /* 0x000ee8000c101b00 */
[----:B------:R-:W4:Y:S04]  /*9470*/  LD.E.64 R10, desc[UR4][R64.64+0x10] ;  /* 0x00001004400a7980 */ /* 0x000f28000c101b00 */
[----:B------:R-:W4:Y:S04]  /*9480*/  LD.E.64 R4, desc[UR6][R62.64+0x10] ;  /* 0x000010063e047980 */ /* 0x000f28000c101b00 */
[----:B------:R-:W5:Y:S04]  /*9490*/  LD.E.64 R6, desc[UR8][R64.64+0x18] ;  /* 0x0000180840067980 */ /* 0x000f68000c101b00 */
[----:B------:R-:W5:Y:S01]  /*94a0*/  LD.E.64 R8, desc[UR10][R62.64+0x18] ;  /* 0x0000180a3e087980 */ /* 0x000f62000c101b00 */
[----:B------:R-:W-:Y:S01]  /*94b0*/  VIADD R67, R67, 0x4 ;  /* 0x0000000443437836 */ /* 0x000fe20000000000 */
[----:B--2---:R-:W-:-:S08]  /*94c0*/  DFMA R20, R56, R20, R60 ;  /* 0x000000143814722b */ /* 0x004fd0000000003c */
[----:B---3--:R-:W-:-:S08]  /*94d0*/  DFMA R12, R14, R12, R20 ;  /* 0x0000000c0e0c722b */ /* 0x008fd00000000014 */
[----:B----4-:R-:W-:-:S08]  /*94e0*/  DFMA R4, R10, R4, R12 ;  /* 0x000000040a04722b */ /* 0x010fd0000000000c */
[----:B-----5:R-:W-:-:S11]  /*94f0*/  DFMA R60, R6, R8, R4 ;  /* 0x00000008063c722b */ /* 0x020fd60000000004 */
.L_x_148:
        /* <DEDUP_REMOVED lines=9> */
[----:B------:R-:W-:Y:S01]  /*9590*/  ISETP.NE.AND P0, PT, R48, 0x1, PT ;  /* 0x000000013000780c */ /* 0x000fe20003f05270 */
[----:B--2---:R-:W-:-:S12]  /*95a0*/  DFMA R60, R10, R8, R60 ;  /* 0x000000080a3c722b */ /* 0x004fd8000000003c */
[----:B------:R-:W-:Y:S05]  /*95b0*/  @!P0 BRA `(.L_x_146) ;  /* 0x00000000003c8947 */ /* 0x000fea0003800000 */
[----:B------:R-:W-:Y:S02]  /*95c0*/  ISETP.NE.AND P0, PT, R48, 0x2, PT ;  /* 0x000000023000780c */ /* 0x000fe40003f05270 */
[C---:B------:R-:W-:Y:S02]  /*95d0*/  R2UR UR4, R42.reuse ;  /* 0x000000002a0472ca */ /* 0x040fe400000e0000 */
[C---:B------:R-:W-:Y:S02]  /*95e0*/  R2UR UR5, R43.reuse ;  /* 0x000000002b0572ca */ /* 0x040fe400000e0000 */
[----:B------:R-:W-:Y:S02]  /*95f0*/  R2UR UR6, R42 ;  /* 0x000000002a0672ca */ /* 0x000fe400000e0000 */
[----:B------:R-:W-:-:S05]  /*9600*/  R2UR UR7, R43 ;  /* 0x000000002b0772ca */ /* 0x000fca00000e0000 */
[C---:B------:R-:W-:Y:S02]  /*9610*/  @P0 R2UR UR8, R42.reuse ;  /* 0x000000002a0802ca */ /* 0x040fe400000e0000 */
[C---:B------:R-:W-:Y:S02]  /*9620*/  @P0 R2UR UR9, R43.reuse ;  /* 0x000000002b0902ca */ /* 0x040fe400000e0000 */
[----:B------:R-:W-:Y:S01]  /*9630*/  @P0 R2UR UR10, R42 ;  /* 0x000000002a0a02ca */ /* 0x000fe200000e0000 */
[----:B------:R-:W2:Y:S01]  /*9640*/  LD.E.64 R10, desc[UR4][R4.64+0x8] ;  /* 0x00000804040a7980 */ /* 0x000ea2000c101b00 */
[----:B------:R-:W-:-:S03]  /*9650*/  @P0 R2UR UR11, R43 ;  /* 0x000000002b0b02ca */ /* 0x000fc600000e0000 */
[----:B------:R-:W2:Y:S06]  /*9660*/  LD.E.64 R8, desc[UR6][R6.64+0x8] ;  /* 0x0000080606087980 */ /* 0x000eac000c101b00 */
[----:B------:R-:W3:Y:S04]  /*9670*/  @P0 LD.E.64 R12, desc[UR8][R4.64+0x10] ;  /* 0x00001008040c0980 */ /* 0x000ee8000c101b00 */
[----:B------:R-:W3:Y:S01]  /*9680*/  @P0 LD.E.64 R14, desc[UR10][R6.64+0x10] ;  /* 0x0000100a060e0980 */ /* 0x000ee2000c101b00 */
[----:B--2---:R-:W-:-:S08]  /*9690*/  DFMA R60, R10, R8, R60 ;  /* 0x000000080a3c722b */ /* 0x004fd0000000003c */
[----:B---3--:R-:W-:-:S11]  /*96a0*/  @P0 DFMA R60, R12, R14, R60 ;  /* 0x0000000e0c3c022b */ /* 0x008fd6000000003c */
.L_x_146:
[----:B------:R-:W-:Y:S01]  /*96b0*/  VIADD R59, R59, 0x1 ;  /* 0x000000013b3b7836 */ /* 0x000fe20000000000 */
[----:B------:R-:W-:Y:S01]  /*96c0*/  R2UR UR4, R42 ;  /* 0x000000002a0472ca */ /* 0x000fe200000e0000 */
[----:B------:R-:W-:Y:S01]  /*96d0*/  IMAD.IADD R5, R0, 0x1, R3 ;  /* 0x0000000100057824 */ /* 0x000fe200078e0203 */
[----:B------:R-:W-:Y:S02]  /*96e0*/  R2UR UR5, R43 ;  /* 0x000000002b0572ca */ /* 0x000fe400000e0000 */
[----:B------:R-:W-:Y:S01]  /*96f0*/  ISETP.NE.AND P0, PT, R59, R54, PT ;  /* 0x000000363b00720c */ /* 0x000fe20003f05270 */
[----:B------:R-:W-:-:S10]  /*9700*/  IMAD.WIDE R4, R5, 0x8, R18 ;  /* 0x0000000805047825 */ /* 0x000fd400078e0212 */
[----:B------:R4:W-:Y:S02]  /*9710*/  ST.E.64 desc[UR4][R4.64], R60 ;  /* 0x0000003c04007985 */ /* 0x0009e4000c101b04 */
[----:B------:R-:W-:Y:S05]  /*9720*/  @P0 BRA `(.L_x_149) ;  /* 0xffffffec005c0947 */ /* 0x000fea000383ffff */
[----:B------:R-:W-:Y:S05]  /*9730*/  BSYNC.RECONVERGENT B0 ;  /* 0x0000000000007941 */ /* 0x000fea0003800200 */
.L_x_137:
[----:B------:R-:W-:-:S05]  /*9740*/  VIADD R3, R3, 0x1 ;  /* 0x0000000103037836 */ /* 0x000fca0000000000 */
[----:B------:R-:W-:-:S13]  /*9750*/  ISETP.NE.AND P0, PT, R3, R54, PT ;  /* 0x000000360300720c */ /* 0x000fda0003f05270 */
[----:B------:R-:W-:Y:S05]  /*9760*/  @P0 BRA `(.L_x_150) ;  /* 0xffffffb800340947 */ /* 0x000fea000383ffff */
[----:B------:R-:W-:Y:S05]  /*9770*/  BSYNC.RECONVERGENT B1 ;  /* 0x0000000000017941 */ /* 0x000fea0003800200 */
.L_x_78:
[----:B------:R-:W-:Y:S01]  /*9780*/  MOV R30, 0x8 ;  /* 0x00000008001e7802 */ /* 0x000fe20000000f00 */
[----:B----4-:R-:W-:Y:S01]  /*9790*/  IMAD.MOV.U32 R4, RZ, RZ, R32 ;  /* 0x000000ffff047224 */ /* 0x010fe200078e0020 */
[----:B------:R-:W-:Y:S01]  /*97a0*/  ISETP.GE.U32.AND P0, PT, R53, 0x10, PT ;  /* 0x000000103500780c */ /* 0x000fe20003f06070 */
[----:B------:R-:W-:Y:S01]  /*97b0*/  IMAD.MOV.U32 R5, RZ, RZ, R33 ;  /* 0x000000ffff057224 */ /* 0x000fe200078e0021 */
[----:B------:R0:W1:Y:S02]  /*97c0*/  LDC.64 R6, c[0x4][R30] ;  /* 0x010000001e067b82 */ /* 0x0000640000000a00 */
[----:B------:R-:W-:-:S09]  /*97d0*/  P2R R0, PR, RZ, 0x1 ;  /* 0x00000001ff007803 */ /* 0x000fd20000000000 */
[----:B------:R-:W-:-:S07]  /*97e0*/  LEPC R20, `(.L_x_151) ;  /* 0x000000001014794e */ /* 0x000fce0000000000 */
[----:B01----:R-:W-:Y:S05]  /*97f0*/  CALL.ABS.NOINC R6 ;  /* 0x0000000006007343 */ /* 0x003fea0003c00000 */
.L_x_151:
[----:B------:R-:W0:Y:S01]  /*9800*/  LDC.64 R30, c[0x4][R30] ;  /* 0x010000001e1e7b82 */ /* 0x000e220000000a00 */
[----:B------:R-:W-:Y:S02]  /*9810*/  IMAD.MOV.U32 R4, RZ, RZ, R34 ;  /* 0x000000ffff047224 */ /* 0x000fe400078e0022 */
[----:B------:R-:W-:-:S07]  /*9820*/  IMAD.MOV.U32 R5, RZ, RZ, R35 ;  /* 0x000000ffff057224 */ /* 0x000fce00078e0023 */
[----:B------:R-:W-:-:S07]  /*9830*/  LEPC R20, `(.L_x_152) ;  /* 0x000000001014794e */ /* 0x000fce0000000000 */
[----:B0-----:R-:W-:Y:S05]  /*9840*/  CALL.ABS.NOINC R30 ;  /* 0x000000001e007343 */ /* 0x001fea0003c00000 */
.L_x_152:
[----:B------:R-:W-:Y:S01]  /*9850*/  MOV R0, 0x0 ;  /* 0x0000000000007802 */ /* 0x000fe20000000f00 */
[----:B------:R-:W-:Y:S02]  /*9860*/  IMAD.MOV.U32 R4, RZ, RZ, R28 ;  /* 0x000000ffff047224 */ /* 0x000fe400078e001c */
[----:B------:R-:W-:Y:S01]  /*9870*/  IMAD.MOV.U32 R5, RZ, RZ, R29 ;  /* 0x000000ffff057224 */ /* 0x000fe200078e001d */
[----:B------:R0:W1:Y:S06]  /*9880*/  LDC.64 R6, c[0x4][R0] ;  /* 0x0100000000067b82 */ /* 0x00006c0000000a00 */
[----:B------:R-:W-:-:S07]  /*9890*/  LEPC R20, `(.L_x_153) ;  /* 0x000000001014794e */ /* 0x000fce0000000000 */
[----:B01----:R-:W-:Y:S05]  /*98a0*/  CALL.ABS.NOINC R6 ;  /* 0x0000000006007343 */ /* 0x003fea0003c00000 */
.L_x_153:
[----:B------:R-:W-:Y:S01]  /*98b0*/  ISETP.GE.U32.AND P6, PT, R53, 0x10, PT ;  /* 0x000000103500780c */ /* 0x000fe20003fc6070 */
[----:B------:R-:W-:Y:S02]  /*98c0*/  IMAD.MOV.U32 R3, RZ, RZ, RZ ;  /* 0x000000ffff037224 */ /* 0x000fe400078e00ff */
[----:B------:R-:W-:Y:S02]  /*98d0*/  IMAD.MOV.U32 R30, RZ, RZ, R4 ;  /* 0x000000ffff1e7224 */ /* 0x000fe400078e0004 */
[----:B------:R-:W-:-:S08]  /*98e0*/  IMAD.MOV.U32 R31, RZ, RZ, R5 ;  /* 0x000000ffff1f7224 */ /* 0x000fd000078e0005 */
[----:B------:R-:W-:Y:S05]  /*98f0*/  @!P6 BRA `(.L_x_154) ;  /* 0x0000000000e0e947 */ /* 0x000fea0003800000 */
[----:B------:R-:W-:Y:S01]  /*9900*/  BSSY.RECONVERGENT B0, `(.L_x_155) ;  /* 0x0000036000007945 */ /* 0x000fe20003800200 */
[----:B------:R-:W-:-:S07]  /*9910*/  IMAD.MOV.U32 R0, RZ, RZ, RZ ;  /* 0x000000ffff007224 */ /* 0x000fce00078e00ff */
.L_x_156:
        /* <DEDUP_REMOVED lines=53> */
.L_x_155:
[----:B------:R-:W-:-:S07]  /*9c70*/  IMAD.MOV.U32 R3, RZ, RZ, R39 ;  /* 0x000000ffff037224 */ /* 0x000fce00078e0027 */
.L_x_154:
[----:B------:R-:W-:-:S13]  /*9c80*/  ISETP.NE.AND P0, PT, R44, RZ, PT ;  /* 0x000000ff2c00720c */ /* 0x000fda0003f05270 */
[----:B------:R-:W-:Y:S05]  /*9c90*/  @!P0 BRA `(.L_x_157) ;  /* 0x0000000000d08947 */ /* 0x000fea0003800000 */
[----:B------:R-:W-:Y:S01]  /*9ca0*/  VIADD R0, R44, 0xffffffff ;  /* 0xffffffff2c007836 */ /* 0x000fe20000000000 */
[----:B------:R-:W-:-:S04]  /*9cb0*/  ISETP.NE.AND P1, PT, R45, RZ, PT ;  /* 0x000000ff2d00720c */ /* 0x000fc80003f25270 */
[----:B------:R-:W-:-:S13]  /*9cc0*/  ISETP.GE.U32.AND P0, PT, R0, 0x7, PT ;  /* 0x000000070000780c */ /* 0x000fda0003f06070 */
[----:B------:R-:W-:Y:S05]  /*9cd0*/  @!P0 BRA `(.L_x_158) ;  /* 0x0000000000688947 */ /* 0x000fea0003800000 */
        /* <DEDUP_REMOVED lines=26> */
.L_x_158:
[----:B------:R-:W-:Y:S05]  /*9e80*/  @!P1 BRA `(.L_x_157) ;  /* 0x0000000000549947 */ /* 0x000fea0003800000 */
[----:B------:R-:W-:Y:S01]  /*9e90*/  VIADD R0, R45, 0xffffffff ;  /* 0xffffffff2d007836 */ /* 0x000fe20000000000 */
[----:B------:R-:W-:-:S04]  /*9ea0*/  ISETP.NE.AND P1, PT, R40, RZ, PT ;  /* 0x000000ff2800720c */ /* 0x000fc80003f25270 */
[----:B------:R-:W-:-:S09]  /*9eb0*/  ISETP.GE.U32.AND P0, PT, R0, 0x3, PT ;  /* 0x000000030000780c */ /* 0x000fd20003f06070 */
[C---:B------:R-:W-:Y:S02]  /*9ec0*/  @P1 R2UR UR12, R42.reuse ;  /* 0x000000002a0c12ca */ /* 0x040fe400000e0000 */
[----:B------:R-:W-:Y:S02]  /*9ed0*/  @P1 R2UR UR13, R43 ;  /* 0x000000002b0d12ca */ /* 0x000fe400000e0000 */
[C---:B------:R-:W-:Y:S01]  /*9ee0*/  @P0 R2UR UR4, R42.reuse ;  /* 0x000000002a0402ca */ /* 0x040fe200000e0000 */
[----:B------:R-:W-:Y:S01]  /*9ef0*/  @P0 IMAD.WIDE.U32 R6, R3, 0x8, R30 ;  /* 0x0000000803060825 */ /* 0x000fe200078e001e */
[----:B------:R-:W-:Y:S02]  /*9f00*/  @P0 R2UR UR5, R43 ;  /* 0x000000002b0502ca */ /* 0x000fe400000e0000 */
[----:B------:R-:W-:Y:S01]  /*9f10*/  @P0 R2UR UR6, R42 ;  /* 0x000000002a0602ca */ /* 0x000fe200000e0000 */
[----:B------:R-:W-:Y:S01]  /*9f20*/  @P0 VIADD R3, R3, 0x4 ;  /* 0x0000000403030836 */ /* 0x000fe20000000000 */
[----:B------:R-:W-:-:S02]  /*9f30*/  @P0 R2UR UR7, R43 ;  /* 0x000000002b0702ca */ /* 0x000fc400000e0000 */
[C---:B------:R-:W-:Y:S01]  /*9f40*/  @P0 R2UR UR8, R42.reuse ;  /* 0x000000002a0802ca */ /* 0x040fe200000e0000 */
[----:B01----:R-:W-:Y:S01]  /*9f50*/  @P1 IMAD.WIDE.U32 R4, R3, 0x8, R30 ;  /* 0x0000000803041825 */ /* 0x003fe200078e001e */
[C---:B------:R-:W-:Y:S02]  /*9f60*/  @P0 R2UR UR9, R43.reuse ;  /* 0x000000002b0902ca */ /* 0x040fe400000e0000 */
[----:B------:R-:W-:Y:S02]  /*9f70*/  @P0 R2UR UR10, R42 ;  /* 0x000000002a0a02ca */ /* 0x000fe400000e0000 */
[----:B------:R-:W-:Y:S01]  /*9f80*/  @P0 R2UR UR11, R43 ;  /* 0x000000002b0b02ca */ /* 0x000fe200000e0000 */
[----:B------:R2:W-:Y:S04]  /*9f90*/  @P0 ST.E.64 desc[UR4][R6.64], RZ ;  /* 0x000000ff06000985 */ /* 0x0005e8000c101b04 */
[----:B------:R2:W-:Y:S04]  /*9fa0*/  @P0 ST.E.64 desc[UR6][R6.64+0x8], RZ ;  /* 0x000008ff06000985 */ /* 0x0005e8000c101b06 */
[----:B------:R2:W-:Y:S04]  /*9fb0*/  @P0 ST.E.64 desc[UR8][R6.64+0x10], RZ ;  /* 0x000010ff06000985 */ /* 0x0005e8000c101b08 */
[----:B------:R2:W-:Y:S04]  /*9fc0*/  @P0 ST.E.64 desc[UR10][R6.64+0x18], RZ ;  /* 0x000018ff06000985 */ /* 0x0005e8000c101b0a */
[----:B------:R2:W-:Y:S02]  /*9fd0*/  @P1 ST.E.64 desc[UR12][R4.64], RZ ;  /* 0x000000ff04001985 */ /* 0x0005e4000c101b0c */
.L_x_157:
[----:B------:R-:W-:Y:S01]  /*9fe0*/  BSSY.RECONVERGENT B0, `(.L_x_159) ;  /* 0x000009f000007945 */ /* 0x000fe20003800200 */
[----:B------:R-:W-:-:S07]  /*9ff0*/  IMAD.MOV.U32 R3, RZ, RZ, RZ ;  /* 0x000000ffff037224 */ /* 0x000fce00078e00ff */
.L_x_167:
[----:B------:R-:W-:Y:S01]  /*a000*/  IMAD R0, R54, R3, RZ ;  /* 0x0000000336007224 */ /* 0x000fe200078e02ff */
[----:B------:R-:W-:Y:S01]  /*a010*/  BSSY.RECONVERGENT B1, `(.L_x_160) ;  /* 0x000009a000017945 */ /* 0x000fe20003800200 */
[----:B------:R-:W-:Y:S02]  /*a020*/  VIADD R3, R3, 0x1 ;  /* 0x0000000103037836 */ /* 0x000fe40000000000 */
[----:B------:R-:W-:-:S03]  /*a030*/  IMAD.MOV.U32 R33, RZ, RZ, RZ ;  /* 0x000000ffff217224 */ /* 0x000fc600078e00ff */
[----:B-123-5:R-:W-:-:S13]  /*a040*/  ISETP.NE.AND P0, PT, R3, R54, PT ;  /* 0x000000360300720c */ /* 0x02efda0003f05270 */
.L_x_166:
[----:B------:R-:W-:Y:S01]  /*a050*/  R2UR UR4, R42 ;  /* 0x000000002a0472ca */ /* 0x000fe200000e0000 */
[----:B0123--:R-:W-:Y:S01]  /*a060*/  IMAD.IADD R5, R0, 0x1, R33 ;  /* 0x0000000100057824 */ /* 0x00ffe200078e0221 */
[----:B------:R-:W-:Y:S02]  /*a070*/  R2UR UR5, R43 ;  /* 0x000000002b0572ca */ /* 0x000fe400000e0000 */
[----:B------:R-:W-:Y:S01]  /*a080*/  ISETP.GE.U32.AND P1, PT, R52, 0x7, PT ;  /* 0x000000073400780c */ /* 0x000fe20003f26070 */
[----:B------:R-:W-:-:S04]  /*a090*/  IMAD.WIDE R4, R5, 0x8, R30 ;  /* 0x0000000805047825 */ /* 0x000fc800078e021e */
[----:B------:R-:W-:-:S06]  /*a0a0*/  IMAD.MOV.U32 R35, RZ, RZ, RZ ;  /* 0x000000ffff237224 */ /* 0x000fcc00078e00ff */
[----:B-----5:R0:W5:Y:S02]  /*a0b0*/  LD.E.64 R6, desc[UR4][R4.64] ;  /* 0x0000000404067980 */ /* 0x020164000c101b00 */
[----:B------:R-:W-:Y:S05]  /*a0c0*/  @!P1 BRA `(.L_x_161) ;  /* 0x0000000000fc9947 */ /* 0x000fea0003800000 */
[----:B------:R-:W-:Y:S01]  /*a0d0*/  BSSY.RECONVERGENT B2, `(.L_x_162) ;  /* 0x000003d000027945 */ /* 0x000fe20003800200 */
[----:B------:R-:W-:-:S07]  /*a0e0*/  IMAD.MOV.U32 R32, RZ, RZ, RZ ;  /* 0x000000ffff207224 */ /* 0x000fce00078e00ff */
.L_x_163:
[----:B------:R-:W-:Y:S01]  /*a0f0*/  R2UR UR4, R42 ;  /* 0x000000002a0472ca */ /* 0x000fe200000e0000 */
[----:B------:R-:W-:Y:S01]  /*a100*/  IMAD R21, R54, R32, R33 ;  /* 0x0000002036157224 */ /* 0x000fe200078e0221 */
[----:B------:R-:W-:Y:S01]  /*a110*/  R2UR UR5, R43 ;  /* 0x000000002b0572ca */ /* 0x000fe200000e0000 */
[----:B------:R-:W-:Y:S01]  /*a120*/  IMAD.IADD R13, R0, 0x1, R32 ;  /* 0x00000001000d7824 */ /* 0x000fe200078e0220 */
[----:B------:R-:W-:Y:S01]  /*a130*/  R2UR UR6, R42 ;  /* 0x000000002a0672ca */ /* 0x000fe200000e0000 */
[----:B------:R-:W-:Y:S01]  /*a140*/  IMAD.WIDE R20, R21, 0x8, R18 ;  /* 0x0000000815147825 */ /* 0x000fe200078e0212 */
[----:B------:R-:W-:-:S03]  /*a150*/  R2UR UR7, R43 ;  /* 0x000000002b0772ca */ /* 0x000fc600000e0000 */
[----:B------:R-:W-:-:S06]  /*a160*/  IMAD.WIDE R12, R13, 0x8, R22 ;  /* 0x000000080d0c7825 */ /* 0x000fcc00078e0216 */
[----:B------:R-:W2:Y:S04]  /*a170*/  LD.E.64 R14, desc[UR4][R20.64] ;  /* 0x00000004140e7980 */ /* 0x000ea8000c101b00 */
[----:B-1----:R-:W2:Y:S01]  /*a180*/  LD.E.64 R8, desc[UR6][R12.64] ;  /* 0x000000060c087980 */ /* 0x002ea2000c101b00 */
[----:B------:R-:W-:Y:S02]  /*a190*/  R2UR UR8, R42 ;  /* 0x000000002a0872ca */ /* 0x000fe400000e0000 */
[----:B------:R-:W-:Y:S02]  /*a1a0*/  R2UR UR9, R43 ;  /* 0x000000002b0972ca */ /* 0x000fe400000e0000 */
[----:B------:R-:W-:-:S05]  /*a1b0*/  IADD3 R10, P1, PT, R16, R20, RZ ;  /* 0x00000014100a7210 */ /* 0x000fca0007f3e0ff */
[----:B------:R-:W-:Y:S01]  /*a1c0*/  IMAD.X R11, R17, 0x1, R21, P1 ;  /* 0x00000001110b7824 */ /* 0x000fe200008e0615 */
[----:B--2--5:R-:W-:-:S07]  /*a1d0*/  DFMA R8, R14, R8, R6 ;  /* 0x000000080e08722b */ /* 0x024fce0000000006 */
[----:B------:R1:W-:Y:S04]  /*a1e0*/  ST.E.64 desc[UR4][R4.64], R8 ;  /* 0x0000000804007985 */ /* 0x0003e8000c101b04 */
[----:B------:R-:W2:Y:S04]  /*a1f0*/  LD.E.64 R14, desc[UR6][R10.64] ;  /* 0x000000060a0e7980 */ /* 0x000ea8000c101b00 */
[----:B------:R-:W2:Y:S01]  /*a200*/  LD.E.64 R6, desc[UR8][R12.64+0x8] ;  /* 0x000008080c067980 */ /* 0x000ea2000c101b00 */
[----:B------:R-:W-:-:S05]  /*a210*/  IADD3 R20, P1, PT, R16, R10, RZ ;  /* 0x0000000a10147210 */ /* 0x000fca0007f3e0ff */
[----:B------:R-:W-:Y:S01]  /*a220*/  IMAD.X R21, R17, 0x1, R11, P1 ;  /* 0x0000000111157824 */ /* 0x000fe200008e060b */
[----:B--2---:R-:W-:-:S07]  /*a230*/  DFMA R6, R14, R6, R8 ;  /* 0x000000060e06722b */ /* 0x004fce0000000008 */
[----:B------:R2:W-:Y:S04]  /*a240*/  ST.E.64 desc[UR4][R4.64], R6 ;  /* 0x0000000604007985 */ /* 0x0005e8000c101b04 */
[----:B------:R-:W3:Y:S04]  /*a250*/  LD.E.64 R14, desc[UR6][R20.64] ;  /* 0x00000006140e7980 */ /* 0x000ee8000c101b00 */
[----:B-1----:R-:W3:Y:S01]  /*a260*/  LD.E.64 R8, desc[UR8][R12.64+0x10] ;  /* 0x000010080c087980 */ /* 0x002ee2000c101b00 */
[----:B------:R-:W-:-:S05]  /*a270*/  IADD3 R10, P1, PT, R16, R20, RZ ;  /* 0x00000014100a7210 */ /* 0x000fca0007f3e0ff */
[----:B------:R-:W-:Y:S01]  /*a280*/  IMAD.X R11, R17, 0x1, R21, P1 ;  /* 0x00000001110b7824 */ /* 0x000fe200008e0615 */
[----:B---3--:R-:W-:-:S07]  /*a290*/  DFMA R8, R14, R8, R6 ;  /* 0x000000080e08722b */ /* 0x008fce0000000006 */
[----:B------:R1:W-:Y:S04]  /*a2a0*/  ST.E.64 desc[UR4][R4.64], R8 ;  /* 0x0000000804007985 */ /* 0x0003e8000c101b04 */
[----:B------:R-:W3:Y:S04]  /*a2b0*/  LD.E.64 R14, desc[UR6][R10.64] ;  /* 0x000000060a0e7980 */ /* 0x000ee8000c101b00 */
[----:B--2---:R-:W3:Y:S01]  /*a2c0*/  LD.E.64 R6, desc[UR8][R12.64+0x18] ;  /* 0x000018080c067980 */ /* 0x004ee2000c101b00 */
[----:B------:R-:W-:-:S05]  /*a2d0*/  IADD3 R20, P1, PT, R16, R10, RZ ;  /* 0x0000000a10147210 */ /* 0x000fca0007f3e0ff */
[----:B------:R-:W-:Y:S01]  /*a2e0*/  IMAD.X R21, R17, 0x1, R11, P1 ;  /* 0x0000000111157824 */ /* 0x000fe200008e060b */
[----:B---3--:R-:W-:-:S07]  /*a2f0*/  DFMA R6, R14, R6, R8 ;  /* 0x000000060e06722b */ /* 0x008fce0000000008 */
        /* <DEDUP_REMOVED lines=19> */
[----:B------:R-:W2:Y:S04]  /*a430*/  LD.E.64 R14, desc[UR8][R12.64+0x38] ;  /* 0x000038080c0e7980 */ /* 0x000ea8000c101b00 */
[----:B------:R-:W2:Y:S01]  /*a440*/  LD.E.64 R10, desc[UR6][R10.64] ;  /* 0x000000060a0a7980 */ /* 0x000ea2000c101b00 */
[----:B------:R-:W-:-:S05]  /*a450*/  VIADD R32, R32, 0x8 ;  /* 0x0000000820207836 */ /* 0x000fca0000000000 */
[----:B------:R-:W-:Y:S01]  /*a460*/  ISETP.NE.AND P1, PT, R32, R51, PT ;  /* 0x000000332000720c */ /* 0x000fe20003f25270 */
[----:B--2---:R-:W-:-:S07]  /*a470*/  DFMA R6, R10, R14, R8 ;  /* 0x0000000e0a06722b */ /* 0x004fce0000000008 */
[----:B------:R1:W-:Y:S05]  /*a480*/  ST.E.64 desc[UR4][R4.64], R6 ;  /* 0x0000000604007985 */ /* 0x0003ea000c101b04 */
[----:B------:R-:W-:Y:S05]  /*a490*/  @P1 BRA `(.L_x_163) ;  /* 0xfffffffc00141947 */ /* 0x000fea000383ffff */
[----:B------:R-:W-:Y:S05]  /*a4a0*/  BSYNC.RECONVERGENT B2 ;  /* 0x0000000000027941 */ /* 0x000fea0003800200 */
.L_x_162:
[----:B------:R-:W-:-:S07]  /*a4b0*/  IMAD.MOV.U32 R35, RZ, RZ, R51 ;  /* 0x000000ffff237224 */ /* 0x000fce00078e0033 */
.L_x_161:
[----:B------:R-:W-:-:S13]  /*a4c0*/  LOP3.LUT P1, RZ, R54, 0x7, RZ, 0xc0, !PT ;  /* 0x0000000736ff7812 */ /* 0x000fda000782c0ff */
[----:B------:R-:W-:Y:S05]  /*a4d0*/  @!P1 BRA `(.L_x_164) ;  /* 0x0000000400289947 */ /* 0x000fea0003800000 */
[----:B------:R-:W-:Y:S02]  /*a4e0*/  ISETP.GE.U32.AND P2, PT, R38, 0x3, PT ;  /* 0x000000032600780c */ /* 0x000fe40003f46070 */
[----:B------:R-:W-:-:S11]  /*a4f0*/  ISETP.NE.AND P1, PT, R48, RZ, PT ;  /* 0x000000ff3000720c */ /* 0x000fd60003f25270 */
[----:B------:R-:W-:Y:S05]  /*a500*/  @!P2 BRA `(.L_x_165) ;  /* 0x000000000084a947 */ /* 0x000fea0003800000 */
[----:B------:R-:W-:Y:S01]  /*a510*/  R2UR UR4, R42 ;  /* 0x000000002a0472ca */ /* 0x000fe200000e0000 */
[----:B------:R-:W-:Y:S01]  /*a520*/  IMAD R21, R54, R35, R33 ;  /* 0x0000002336157224 */ /* 0x000fe200078e0221 */
[----:B------:R-:W-:Y:S01]  /*a530*/  R2UR UR5, R43 ;  /* 0x000000002b0572ca */ /* 0x000fe200000e0000 */
[----:B-1----:R-:W-:Y:S01]  /*a540*/  IMAD.IADD R9, R0, 0x1, R35 ;  /* 0x0000000100097824 */ /* 0x002fe200078e0223 */
[----:B------:R-:W-:Y:S01]  /*a550*/  R2UR UR6, R42 ;  /* 0x000000002a0672ca */ /* 0x000fe200000e0000 */
[----:B------:R-:W-:Y:S01]  /*a560*/  IMAD.WIDE R20, R21, 0x8, R18 ;  /* 0x0000000815147825 */ /* 0x000fe200078e0212 */
[----:B------:R-:W-:-:S03]  /*a570*/  R2UR UR7, R43 ;  /* 0x000000002b0772ca */ /* 0x000fc600000e0000 */
[----:B------:R-:W-:-:S06]  /*a580*/  IMAD.WIDE R8, R9, 0x8, R22 ;  /* 0x0000000809087825 */ /* 0x000fcc00078e0216 */
[----:B------:R-:W2:Y:S04]  /*a590*/  LD.E.64 R10, desc[UR4][R20.64] ;  /* 0x00000004140a7980 */ /* 0x000ea8000c101b00 */
[----:B------:R-:W2:Y:S01]  /*a5a0*/  LD.E.64 R12, desc[UR6][R8.64] ;  /* 0x00000006080c7980 */ /* 0x000ea2000c101b00 */
        /* <DEDUP_REMOVED lines=18> */
[----:B------:R-:W4:Y:S04]  /*a6d0*/  LD.E.64 R14, desc[UR6][R14.64] ;  /* 0x000000060e0e7980 */ /* 0x000f28000c101b00 */
[----:B--2---:R-:W4:Y:S01]  /*a6e0*/  LD.E.64 R6, desc[UR8][R8.64+0x18] ;  /* 0x0000180808067980 */ /* 0x004f22000c101b00 */
[----:B------:R-:W-:Y:S01]  /*a6f0*/  VIADD R35, R35, 0x4 ;  /* 0x0000000423237836 */ /* 0x000fe20000000000 */
[----:B----4-:R-:W-:-:S07]  /*a700*/  DFMA R6, R14, R6, R10 ;  /* 0x000000060e06722b */ /* 0x010fce000000000a */
[----:B------:R3:W-:Y:S04]  /*a710*/  ST.E.64 desc[UR4][R4.64], R6 ;  /* 0x0000000604007985 */ /* 0x0007e8000c101b04 */
.L_x_165:
[----:B------:R-:W-:Y:S05]  /*a720*/  @!P1 BRA `(.L_x_164) ;  /* 0x0000000000949947 */ /* 0x000fea0003800000 */
[----:B------:R-:W-:-:S13]  /*a730*/  ISETP.NE.AND P1, PT, R37, RZ, PT ;  /* 0x000000ff2500720c */ /* 0x000fda0003f25270 */
[----:B------:R-:W-:Y:S01]  /*a740*/  @P1 R2UR UR4, R42 ;  /* 0x000000002a0412ca */ /* 0x000fe200000e0000 */
[----:B------:R-:W-:Y:S01]  /*a750*/  @P1 IMAD R15, R54, R35, R33 ;  /* 0x00000023360f1224 */ /* 0x000fe200078e0221 */
[----:B------:R-:W-:Y:S01]  /*a760*/  @P1 R2UR UR5, R43 ;  /* 0x000000002b0512ca */ /* 0x000fe200000e0000 */
[----:B-1----:R-:W-:Y:S01]  /*a770*/  @P1 IMAD.IADD R9, R0, 0x1, R35 ;  /* 0x0000000100091824 */ /* 0x002fe200078e0223 */
[----:B------:R-:W-:Y:S01]  /*a780*/  @P1 R2UR UR6, R42 ;  /* 0x000000002a0612ca */ /* 0x000fe200000e0000 */
[----:B------:R-:W-:Y:S01]  /*a790*/  @P1 IMAD.WIDE R14, R15, 0x8, R18 ;  /* 0x000000080f0e1825 */ /* 0x000fe200078e0212 */
[----:B------:R-:W-:-:S03]  /*a7a0*/  @P1 R2UR UR7, R43 ;  /* 0x000000002b0712ca */ /* 0x000fc600000e0000 */
[----:B------:R-:W-:-:S06]  /*a7b0*/  @P1 IMAD.WIDE R8, R9, 0x8, R22 ;  /* 0x0000000809081825 */ /* 0x000fcc00078e0216 */
[----:B---3--:R-:W2:Y:S04]  /*a7c0*/  @P1 LD.E.64 R10, desc[UR4][R14.64] ;  /* 0x000000040e0a1980 */ /* 0x008ea8000c101b00 */
[----:B------:R-:W2:Y:S01]  /*a7d0*/  @P1 LD.E.64 R12, desc[UR6][R8.64] ;  /* 0x00000006080c1980 */ /* 0x000ea2000c101b00 */
[----:B------:R-:W-:Y:S02]  /*a7e0*/  @P1 R2UR UR8, R42 ;  /* 0x000000002a0812ca */ /* 0x000fe400000e0000 */
[----:B------:R-:W-:Y:S02]  /*a7f0*/  @P1 R2UR UR9, R43 ;  /* 0x000000002b0912ca */ /* 0x000fe400000e0000 */
[----:B------:R-:W-:-:S05]  /*a800*/  @P1 IADD3 R20, P2, PT, R16, R14, RZ ;  /* 0x0000000e10141210 */ /* 0x000fca0007f5e0ff */
[----:B------:R-:W-:Y:S01]  /*a810*/  @P1 IMAD.X R21, R17, 0x1, R15, P2 ;  /* 0x0000000111151824 */ /* 0x000fe200010e060f */
[----:B--2--5:R-:W-:-:S07]  /*a820*/  @P1 DFMA R10, R10, R12, R6 ;  /* 0x0000000c0a0a122b */ /* 0x024fce0000000006 */
[----:B------:R1:W-:Y:S04]  /*a830*/  @P1 ST.E.64 desc[UR4][R4.64], R10 ;  /* 0x0000000a04001985 */ /* 0x0003e8000c101b04 */
[----:B------:R2:W3:Y:S04]  /*a840*/  @P1 LD.E.64 R12, desc[UR8][R8.64+0x8] ;  /* 0x00000808080c1980 */ /* 0x0004e8000c101b00 */
[----:B------:R-:W3:Y:S01]  /*a850*/  @P1 LD.E.64 R20, desc[UR6][R20.64] ;  /* 0x0000000614141980 */ /* 0x000ee2000c101b00 */
[----:B------:R-:W-:Y:S01]  /*a860*/  ISETP.NE.AND P2, PT, R47, RZ, PT ;  /* 0x000000ff2f00720c */ /* 0x000fe20003f45270 */
[----:B------:R-:W-:-:S12]  /*a870*/  @P1 VIADD R35, R35, 0x2 ;  /* 0x0000000223231836 */ /* 0x000fd80000000000 */
[----:B------:R-:W-:Y:S01]  /*a880*/  @P2 R2UR UR6, R42 ;  /* 0x000000002a0622ca */ /* 0x000fe200000e0000 */
[----:B------:R-:W-:Y:S01]  /*a890*/  @P2 IMAD R15, R54, R35, R33 ;  /* 0x00000023360f2224 */ /* 0x000fe200078e0221 */
[C---:B------:R-:W-:Y:S01]  /*a8a0*/  @P2 R2UR UR7, R43.reuse ;  /* 0x000000002b0722ca */ /* 0x040fe200000e0000 */
[----:B------:R-:W-:Y:S01]  /*a8b0*/  @P2 IMAD.IADD R35, R0, 0x1, R35 ;  /* 0x0000000100232824 */ /* 0x000fe200078e0223 */
[----:B------:R-:W-:Y:S02]  /*a8c0*/  @P2 R2UR UR8, R42 ;  /* 0x000000002a0822ca */ /* 0x000fe400000e0000 */
[----:B------:R-:W-:Y:S01]  /*a8d0*/  @P2 R2UR UR9, R43 ;  /* 0x000000002b0922ca */ /* 0x000fe200000e0000 */
[----:B--2---:R-:W-:Y:S01]  /*a8e0*/  @P2 IMAD.WIDE R8, R35, 0x8, R22 ;  /* 0x0000000823082825 */ /* 0x004fe200078e0216 */
[----:B---3--:R-:W-:-:S03]  /*a8f0*/  @P1 DFMA R6, R20, R12, R10 ;  /* 0x0000000c1406122b */ /* 0x008fc6000000000a */
[----:B-1----:R-:W-:-:S04]  /*a900*/  @P2 IMAD.WIDE R10, R15, 0x8, R18 ;  /* 0x000000080f0a2825 */ /* 0x002fc800078e0212 */
[----:B------:R2:W-:Y:S04]  /*a910*/  @P1 ST.E.64 desc[UR4][R4.64], R6 ;  /* 0x0000000604001985 */ /* 0x0005e8000c101b04 */
[----:B------:R-:W3:Y:S04]  /*a920*/  @P2 LD.E.64 R10, desc[UR6][R10.64] ;  /* 0x000000060a0a2980 */ /* 0x000ee8000c101b00 */
[----:B------:R-:W3:Y:S01]  /*a930*/  @P2 LD.E.64 R8, desc[UR8][R8.64] ;  /* 0x0000000808082980 */ /* 0x000ee2000c101b00 */
[----:B------:R-:W-:Y:S02]  /*a940*/  @P2 R2UR UR4, R42 ;  /* 0x000000002a0422ca */ /* 0x000fe400000e0000 */
[----:B------:R-:W-:Y:S01]  /*a950*/  @P2 R2UR UR5, R43 ;  /* 0x000000002b0522ca */ /* 0x000fe200000e0000 */
[----:B---3--:R-:W-:-:S12]  /*a960*/  @P2 DFMA R12, R10, R8, R6 ;  /* 0x000000080a0c222b */ /* 0x008fd80000000006 */
[----:B------:R2:W-:Y:S02]  /*a970*/  @P2 ST.E.64 desc[UR4][R4.64], R12 ;  /* 0x0000000c04002985 */ /* 0x0005e4000c101b04 */
.L_x_164:
[----:B------:R-:W-:-:S05]  /*a980*/  VIADD R33, R33, 0x1 ;  /* 0x0000000121217836 */ /* 0x000fca0000000000 */
[----:B------:R-:W-:-:S13]  /*a990*/  ISETP.NE.AND P1, PT, R33, R54, PT ;  /* 0x000000362100720c */ /* 0x000fda0003f25270 */
[----:B------:R-:W-:Y:S05]  /*a9a0*/  @P1 BRA `(.L_x_166) ;  /* 0xfffffff400a81947 */ /* 0x000fea000383ffff */
[----:B------:R-:W-:Y:S05]  /*a9b0*/  BSYNC.RECONVERGENT B1 ;  /* 0x0000000000017941 */ /* 0x000fea0003800200 */
.L_x_160:
[----:B------:R-:W-:Y:S05]  /*a9c0*/  @P0 BRA `(.L_x_167) ;  /* 0xfffffff4008c0947 */ /* 0x000fea000383ffff */
[----:B------:R-:W-:Y:S05]  /*a9d0*/  BSYNC.RECONVERGENT B0 ;  /* 0x0000000000007941 */ /* 0x000fea0003800200 */
.L_x_159:
[----:B------:R-:W-:Y:S01]  /*a9e0*/  BSSY.RECONVERGENT B0, `(.L_x_168) ;  /* 0x0000161000007945 */ /* 0x000fe20003800200 */
[----:B------:R-:W-:Y:S02]  /*a9f0*/  IMAD.MOV.U32 R3, RZ, RZ, RZ ;  /* 0x000000ffff037224 */ /* 0x000fe400078e00ff */
[----:B------:R-:W-:-:S07]  /*aa00*/  IMAD.MOV.U32 R62, RZ, RZ, RZ ;  /* 0x000000ffff3e7224 */ /* 0x000fce00078e00ff */
.L_x_181:
[----:B------:R-:W-:Y:S01]  /*aa10*/  ISETP.GE.U32.AND P0, PT, R52, 0xf, PT ;  /* 0x0000000f3400780c */ /* 0x000fe20003f06070 */
[----:B------:R-:W-:Y:S02]  /*aa20*/  IMAD R34, R54, R3, RZ ;  /* 0x0000000336227224 */ /* 0x000fe400078e02ff */
[----:B------:R-:W-:-:S10]  /*aa30*/  IMAD.MOV.U32 R0, RZ, RZ, RZ ;  /* 0x000000ffff007224 */ /* 0x000fd400078e00ff */
[----:B------:R-:W-:Y:S05]  /*aa40*/  @!P0 BRA `(.L_x_169) ;  /* 0x0000000800808947 */ /* 0x000fea0003800000 */
[----:B------:R-:W-:Y:S01]  /*aa50*/  BSSY.RECONVERGENT B1, `(.L_x_170) ;  /* 0x000009e000017945 */ /* 0x000fe20003800200 */
[----:B------:R-:W-:-:S07]  /*aa60*/  IMAD.MOV.U32 R57, RZ, RZ, RZ ;  /* 0x000000ffff397224 */ /* 0x000fce00078e00ff */
.L_x_171:
[CC--:B------:R-:W-:Y:S01]  /*aa70*/  ISETP.GT.U32.AND P1, PT, R57.reuse, R3.reuse, PT ;  /* 0x000000033900720c */ /* 0x0c0fe20003f24070 */
[C---:B------:R-:W-:Y:S01]  /*aa80*/  VIADD R0, R57.reuse, 0x2 ;  /* 0x0000000239007836 */ /* 0x040fe20000000000 */
[----:B------:R-:W-:Y:S01]  /*aa90*/  ISETP.GE.U32.AND P2, PT, R57, R3, PT ;  /* 0x000000033900720c */ /* 0x000fe20003f46070 */
[----:B------:R-:W-:-:S03]  /*aaa0*/  IMAD.IADD R59, R34, 0x1, R57 ;  /* 0x00000001223b7824 */ /* 0x000fc600078e0239 */
[----:B------:R-:W-:Y:S01]  /*aab0*/  ISETP.GT.U32.AND P3, PT, R0, R3, PT ;  /* 0x000000030000720c */ /* 0x000fe20003f64070 */
[----:B------:R-:W-:Y:S02]  /*aac0*/  VIADD R0, R57, 0x3 ;  /* 0x0000000339007836 */ /* 0x000fe40000000000 */
[----:B------:R-:W-:-:S03]  /*aad0*/  IMAD.WIDE R58, R59, 0x8, R30 ;  /* 0x000000083b3a7825 */ /* 0x000fc600078e021e */
[----:B------:R-:W-:Y:S02]  /*aae0*/  ISETP.GT.U32.AND P0, PT, R0, R3, PT ;  /* 0x000000030000720c */ /* 0x000fe40003f04070 */
[C---:B------:R-:W-:Y:S01]  /*aaf0*/  @P1 R2UR UR4, R42.reuse ;  /* 0x000000002a0412ca */ /* 0x040fe200000e0000 */
[----:B------:R-:W4:Y:S01]  /*ab00*/  @P2 LDC.64 R14, c[0x0][0x390] ;  /* 0x0000e400ff0e2b82 */ /* 0x000f220000000a00 */
[C---:B------:R-:W-:Y:S02]  /*ab10*/  @P1 R2UR UR5, R43.reuse ;  /* 0x000000002b0512ca */ /* 0x040fe400000e0000 */
[----:B------:R-:W-:Y:S02]  /*ab20*/  @P2 R2UR UR6, R42 ;  /* 0x000000002a0622ca */ /* 0x000fe400000e0000 */
[----:B------:R-:W-:Y:S02]  /*ab30*/  @P2 R2UR UR7, R43 ;  /* 0x000000002b0722ca */ /* 0x000fe400000e0000 */
[----:B0123--:R-:W-:Y:S01]  /*ab40*/  SHF.R.S32.HI R5, RZ, 0x1f, R57 ;  /* 0x0000001fff057819 */ /* 0x00ffe20000011439 */
[----:B------:R-:W0:Y:S01]  /*ab50*/  @P3 LDC.64 R10, c[0x0][0x390] ;  /* 0x0000e400ff0a3b82 */ /* 0x000e220000000a00 */
[----:B-----5:R-:W-:-:S05]  /*ab60*/  IADD3 R7, P4, PT, R34, R57, RZ ;  /* 0x0000003922077210 */ /* 0x020fca0007f9e0ff */
[----:B------:R-:W2:Y:S01]  /*ab70*/  @P1 LD.E.64 R32, desc[UR4][R58.64] ;  /* 0x000000043a201980 */ /* 0x000ea2000c101b00 */
[----:B------:R-:W-:Y:S02]  /*ab80*/  @P3 R2UR UR4, R42 ;  /* 0x000000002a0432ca */ /* 0x000fe400000e0000 */
[----:B------:R-:W-:Y:S01]  /*ab90*/  @P3 R2UR UR5, R43 ;  /* 0x000000002b0532ca */ /* 0x000fe200000e0000 */
[----:B------:R1:W4:Y:S01]  /*aba0*/  @P2 LD.E.64 R20, desc[UR6][R58.64+0x8] ;  /* 0x000008063a142980 */ /* 0x000322000c101b00 */
[----:B------:R-:W-:Y:S02]  /*abb0*/  LEA.HI.X.SX32 R5, R34, R5, 0x1, P4 ;  /* 0x0000000522057211 */ /* 0x000fe400020f0eff */
[----:B------:R-:W-:Y:S02]  /*abc0*/  LEA R4, P4, R7, R30, 0x3 ;  /* 0x0000001e07047211 */ /* 0x000fe400078818ff */
[----:B------:R-:W-:Y:S02]  /*abd0*/  @P0 R2UR UR6, R42 ;  /* 0x000000002a0602ca */ /* 0x000fe400000e0000 */
[----:B------:R-:W-:-:S02]  /*abe0*/  @P0 R2UR UR7, R43 ;  /* 0x000000002b0702ca */ /* 0x000fc400000e0000 */
[----:B------:R-:W-:Y:S02]  /*abf0*/  LEA.HI.X R5, R7, R31, R5, 0x3, P4 ;  /* 0x0000001f07057211 */ /* 0x000fe400020f1c05 */
[----:B------:R-:W2:Y:S03]  /*ac00*/  @P1 LDC.64 R6, c[0x0][0x390] ;  /* 0x0000e400ff061b82 */ /* 0x000ea60000000a00 */
[----:B------:R-:W0:Y:S06]  /*ac10*/  @P3 LD.E.64 R12, desc[UR4][R4.64+0x10] ;  /* 0x00001004040c3980 */ /* 0x000e2c000c101b00 */
[----:B------:R-:W3:Y:S01]  /*ac20*/  @P0 LD.E.64 R8, desc[UR6][R4.64+0x18] ;  /* 0x0000180604080980 */ /* 0x000ee2000c101b00 */
[----:B------:R-:W-:-:S02]  /*ac30*/  VIADD R0, R57, 0x4 ;  /* 0x0000000439007836 */ /* 0x000fc40000000000 */
[----:B------:R-:W-:Y:S01]  /*ac40*/  IMAD.MOV.U32 R56, RZ, RZ, RZ ;  /* 0x000000ffff387224 */ /* 0x000fe200078e00ff */
[----:B-1----:R-:W-:Y:S01]  /*ac50*/  CS2R R58, SRZ ;  /* 0x00000000003a7805 */ /* 0x002fe2000001ff00 */
[----:B------:R-:W-:Y:S01]  /*ac60*/  IMAD.MOV.U32 R63, RZ, RZ, RZ ;  /* 0x000000ffff3f7224 */ /* 0x000fe200078e00ff */
[----:B--2---:R-:W-:Y:S01]  /*ac70*/  @P1 DSETP.GT.AND P4, PT, |R32|, R6, PT ;  /* 0x000000062000122a */ /* 0x004fe20003f84200 */
[----:B------:R-:W3:Y:S05]  /*ac80*/  @P0 LDC.64 R6, c[0x0][0x390] ;  /* 0x0000e400ff060b82 */ /* 0x000eea0000000a00 */
[----:B------:R-:W-:Y:S01]  /*ac90*/  @P1 SEL R56, RZ, 0x1, !P4 ;  /* 0x00000001ff381807 */ /* 0x000fe20006000000 */
[----:B----4-:R-:W-:Y:S01]  /*aca0*/  @P2 DSETP.GT.AND P4, PT, |R20|, R14, PT ;  /* 0x0000000e1400222a */ /* 0x010fe20003f84200 */
[----:B------:R-:W-:Y:S01]  /*acb0*/  ISETP.GT.U32.AND P1, PT, R0, R3, PT ;  /* 0x000000030000720c */ /* 0x000fe20003f24070 */
[----:B------:R-:W-:-:S04]  /*acc0*/  VIADD R0, R57, 0x5 ;  /* 0x0000000539007836 */ /* 0x000fc80000000000 */
[----:B------:R-:W-:Y:S02]  /*acd0*/  @P2 SEL R59, RZ, 0x1, !P4 ;  /* 0x00000001ff3b2807 */ /* 0x000fe40006000000 */
[----:B------:R-:W-:Y:S01]  /*ace0*/  ISETP.GT.U32.AND P2, PT, R0, R3, PT ;  /* 0x000000030000720c */ /* 0x000fe20003f44070 */
[----:B0-----:R-:W-:Y:S01]  /*acf0*/  @P3 DSETP.GT.AND P4, PT, |R12|, R10, PT ;  /* 0x0000000a0c00322a */ /* 0x001fe20003f84200 */
[----:B------:R-:W-:-:S04]  /*ad00*/  VIADD R10, R57, 0x6 ;  /* 0x00000006390a7836 */ /* 0x000fc80000000000 */
[----:B------:R-:W-:Y:S02]  /*ad10*/  @P1 R2UR UR4, R42 ;  /* 0x000000002a0412ca */ /* 0x000fe400000e0000 */
[----:B------:R-:W-:Y:S01]  /*ad20*/  @P1 R2UR UR5, R43 ;  /* 0x000000002b0512ca */ /* 0x000fe200000e0000 */
[----:B------:R-:W-:Y:S01]  /*ad30*/  IMAD.MOV.U32 R0, RZ, RZ, RZ ;  /* 0x000000ffff007224 */ /* 0x000fe200078e00ff */
[----:B------:R-:W-:Y:S01]  /*ad40*/  @P3 SEL R0, RZ, 0x1, !P4 ;  /* 0x00000001ff003807 */ /* 0x000fe20006000000 */
[----:B---3--:R-:W-:Y:S01]  /*ad50*/  @P0 DSETP.GT.AND P4, PT, |R8|, R6, PT ;  /* 0x000000060800022a */ /* 0x008fe20003f84200 */
[----:B------:R-:W-:Y:S01]  /*ad60*/  ISETP.GT.U32.AND P3, PT, R10, R3, PT ;  /* 0x000000030a00720c */ /* 0x000fe20003f64070 */
[----:B------:R-:W-:Y:S01]  /*ad70*/  VIADD R6, R57, 0x7 ;  /* 0x0000000739067836 */ /* 0x000fe20000000000 */
[----:B------:R-:W-:Y:S01]  /*ad80*/  @P2 R2UR UR6, R42 ;  /* 0x000000002a0622ca */ /* 0x000fe200000e0000 */
[----:B------:R-:W0:Y:S01]  /*ad90*/  @P2 LDC.64 R14, c[0x0][0x390] ;  /* 0x0000e400ff0e2b82 */ /* 0x000e220000000a00 */
[----:B------:R-:W-:-:S02]  /*ada0*/  @P2 R2UR UR7, R43 ;  /* 0x000000002b0722ca */ /* 0x000fc400000e0000 */
[----:B------:R-:W-:Y:S02]  /*adb0*/  @P0 SEL R63, RZ, 0x1, !P4 ;  /* 0x00000001ff3f0807 */ /* 0x000fe40006000000 */
[----:B------:R-:W-:Y:S01]  /*adc0*/  ISETP.GT.U32.AND P0, PT, R6, R3, PT ;  /* 0x000000030600720c */ /* 0x000fe20003f04070 */
[----:B------:R-:W2:Y:S02]  /*add0*/  @P1 LD.E.64 R32, desc[UR4][R4.64+0x20] ;  /* 0x0000200404201980 */ /* 0x000ea4000c101b00 */
[----:B------:R-:W2:Y:S02]  /*ade0*/  @P1 LDC.64 R6, c[0x0][0x390] ;  /* 0x0000e400ff061b82 */ /* 0x000ea40000000a00 */
[C---:B------:R-:W-:Y:S02]  /*adf0*/  @P3 R2UR UR4, R42.reuse ;  /* 0x000000002a0432ca */ /* 0x040fe400000e0000 */
[----:B------:R-:W-:Y:S02]  /*ae00*/  @P3 R2UR UR5, R43 ;  /* 0x000000002b0532ca */ /* 0x000fe400000e0000 */
[----:B------:R-:W0:Y:S02]  /*ae10*/  @P2 LD.E.64 R20, desc[UR6][R4.64+0x28] ;  /* 0x0000280604142980 */ /* 0x000e24000c101b00 */
[----:B------:R-:W1:Y:S02]  /*ae20*/  @P3 LDC.64 R10, c[0x0][0x390] ;  /* 0x0000e400ff0a3b82 */ /* 0x000e640000000a00 */
[----:B------:R-:W-:-:S02]  /*ae30*/  @P0 R2UR UR6, R42 ;  /* 0x000000002a0602ca */ /* 0x000fc400000e0000 */
[----:B------:R-:W-:-:S05]  /*ae40*/  @P0 R2UR UR7, R43 ;  /* 0x000000002b0702ca */ /* 0x000fca00000e0000 */
[----:B------:R-:W1:Y:S08]  /*ae50*/  @P3 LD.E.64 R12, desc[UR4][R4.64+0x30] ;  /* 0x00003004040c3980 */ /* 0x000e70000c101b00 */
[----:B------:R-:W3:Y:S01]  /*ae60*/  @P0 LD.E.64 R8, desc[UR6][R4.64+0x38] ;  /* 0x0000380604080980 */ /* 0x000ee2000c101b00 */
[----:B------:R-:W-:Y:S01]  /*ae70*/  IMAD.MOV.U32 R35, RZ, RZ, RZ ;  /* 0x000000ffff237224 */ /* 0x000fe200078e00ff */
[----:B------:R-:W-:Y:S01]  /*ae80*/  CS2R R60, SRZ ;  /* 0x00000000003c7805 */ /* 0x000fe2000001ff00 */
[----:B--2---:R-:W-:Y:S01]  /*ae90*/  @P1 DSETP.GT.AND P4, PT, |R32|, R6, PT ;  /* 0x000000062000122a */ /* 0x004fe20003f84200 */
[----:B------:R-:W3:Y:S01]  /*aea0*/  @P0 LDC.64 R6, c[0x0][0x390] ;  /* 0x0000e400ff060b82 */ /* 0x000ee20000000a00 */
[----:B------:R-:W-:-:S04]  /*aeb0*/  VIADD R32, R57, 0x8 ;  /* 0x0000000839207836 */ /* 0x000fc80000000000 */
[----:B------:R-:W-:Y:S02]  /*aec0*/  @P1 SEL R35, RZ, 0x1, !P4 ;  /* 0x00000001ff231807 */ /* 0x000fe40006000000 */
[----:B------:R-:W-:Y:S01]  /*aed0*/  ISETP.GT.U32.AND P1, PT, R32, R3, PT ;  /* 0x000000032000720c */ /* 0x000fe20003f24070 */
[----:B0-----:R-:W-:Y:S01]  /*aee0*/  @P2 DSETP.GT.AND P4, PT, |R20|, R14, PT ;  /* 0x0000000e1400222a */ /* 0x001fe20003f84200 */
[----:B------:R-:W-:-:S05]  /*aef0*/  VIADD R14, R57, 0x9 ;  /* 0x00000009390e7836 */ /* 0x000fca0000000000 */
[----:B------:R-:W-:Y:S02]  /*af00*/  @P2 SEL R58, RZ, 0x1, !P4 ;  /* 0x00000001ff3a2807 */ /* 0x000fe40006000000 */
[-C--:B------:R-:W-:Y:S01]  /*af10*/  ISETP.GT.U32.AND P2, PT, R14, R3.reuse, PT ;  /* 0x000000030e00720c */ /* 0x080fe20003f44070 */
[----:B-1----:R-:W-:Y:S01]  /*af20*/  @P3 DSETP.GT.AND P4, PT, |R12|, R10, PT ;  /* 0x0000000a0c00322a */ /* 0x002fe20003f84200 */
[----:B------:R-:W-:Y:S02]  /*af30*/  VIADD R10, R57, 0xa ;  /* 0x0000000a390a7836 */ /* 0x000fe40000000000 */
[----:B------:R-:W-:Y:S01]  /*af40*/  @P1 R2UR UR4, R42 ;  /* 0x000000002a0412ca */ /* 0x000fe200000e0000 */
[----:B------:R-:W0:Y:S01]  /*af50*/  @P1 LDC.64 R12, c[0x0][0x390] ;  /* 0x0000e400ff0c1b82 */ /* 0x000e220000000a00 */
[----:B------:R-:W-:Y:S02]  /*af60*/  @P1 R2UR UR5, R43 ;  /* 0x000000002b0512ca */ /* 0x000fe400000e0000 */
[----:B------:R-:W-:Y:S01]  /*af70*/  @P3 SEL R61, RZ, 0x1, !P4 ;  /* 0x00000001ff3d3807 */ /* 0x000fe20006000000 */
[----:B---3--:R-:W-:Y:S01]  /*af80*/  @P0 DSETP.GT.AND P4, PT, |R8|, R6, PT ;  /* 0x000000060800022a */ /* 0x008fe20003f84200 */
[----:B------:R-:W-:Y:S01]  /*af90*/  ISETP.GT.U32.AND P3, PT, R10, R3, PT ;  /* 0x000000030a00720c */ /* 0x000fe20003f64070 */
[----:B------:R-:W-:-:S02]  /*afa0*/  VIADD R6, R57, 0xb ;  /* 0x0000000b39067836 */ /* 0x000fc40000000000 */
[----:B------:R-:W-:Y:S01]  /*afb0*/  @P2 R2UR UR6, R42 ;  /* 0x000000002a0622ca */ /* 0x000fe200000e0000 */
[----:B------:R-:W1:Y:S01]  /*afc0*/  @P2 LDC.64 R14, c[0x0][0x390] ;  /* 0x0000e400ff0e2b82 */ /* 0x000e620000000a00 */
[C---:B------:R-:W-:Y:S02]  /*afd0*/  @P2 R2UR UR7, R43.reuse ;  /* 0x000000002b0722ca */ /* 0x040fe400000e0000 */
[----:B------:R-:W-:Y:S02]  /*afe0*/  @P0 SEL R60, RZ, 0x1, !P4 ;  /* 0x00000001ff3c0807 */ /* 0x000fe40006000000 */
[----:B------:R-:W-:Y:S01]  /*aff0*/  ISETP.GT.U32.AND P0, PT, R6, R3, PT ;  /* 0x000000030600720c */ /* 0x000fe20003f04070 */
[----:B------:R-:W0:Y:S03]  /*b000*/  @P1 LD.E.64 R32, desc[UR4][R4.64+0x40] ;  /* 0x0000400404201980 */ /* 0x000e26000c101b00 */
[----:B------:R-:W-:Y:S01]  /*b010*/  @P3 R2UR UR4, R42 ;  /* 0x000000002a0432ca */ /* 0x000fe200000e0000 */
[----:B------:R-:W2:Y:S01]  /*b020*/  @P3 LDC.64 R20, c[0x0][0x390] ;  /* 0x0000e400ff143b82 */ /* 0x000ea20000000a00 */
[----:B------:R-:W-:-:S03]  /*b030*/  @P3 R2UR UR5, R43 ;  /* 0x000000002b0532ca */ /* 0x000fc600000e0000 */
[----:B------:R-:W1:Y:S04]  /*b040*/  @P2 LD.E.64 R6, desc[UR6][R4.64+0x48] ;  /* 0x0000480604062980 */ /* 0x000e68000c101b00 */
[----:B------:R-:W-:Y:S02]  /*b050*/  @P0 R2UR UR6, R42 ;  /* 0x000000002a0602ca */ /* 0x000fe400000e0000 */
[----:B------:R-:W-:-:S04]  /*b060*/  @P0 R2UR UR7, R43 ;  /* 0x000000002b0702ca */ /* 0x000fc800000e0000 */
[----:B------:R-:W2:Y:S09]  /*b070*/  @P3 LD.E.64 R8, desc[UR4][R4.64+0x50] ;  /* 0x0000500404083980 */ /* 0x000eb2000c101b00 */
[----:B------:R-:W3:Y:S01]  /*b080*/  @P0 LD.E.64 R10, desc[UR6][R4.64+0x58] ;  /* 0x00005806040a0980 */ /* 0x000ee2000c101b00 */
[----:B------:R-:W-:Y:S01]  /*b090*/  CS2R R64, SRZ ;  /* 0x0000000000407805 */ /* 0x000fe2000001ff00 */
[----:B0-----:R-:W-:Y:S01]  /*b0a0*/  @P1 DSETP.GT.AND P4, PT, |R32|, R12, PT ;  /* 0x0000000c2000122a */ /* 0x001fe20003f84200 */
[----:B------:R-:W3:Y:S01]  /*b0b0*/  @P0 LDC.64 R12, c[0x0][0x390] ;  /* 0x0000e400ff0c0b82 */ /* 0x000ee20000000a00 */
[----:B------:R-:W-:-:S04]  /*b0c0*/  CS2R R32, SRZ ;  /* 0x0000000000207805 */ /* 0x000fc8000001ff00 */
[----:B------:R-:W-:Y:S01]  /*b0d0*/  @P1 SEL R32, RZ, 0x1, !P4 ;  /* 0x00000001ff201807 */ /* 0x000fe20006000000 */
[----:B-1----:R-:W-:Y:S01]  /*b0e0*/  @P2 DSETP.GT.AND P4, PT, |R6|, R14, PT ;  /* 0x0000000e0600222a */ /* 0x002fe20003f84200 */
[----:B------:R-:W-:-:S05]  /*b0f0*/  VIADD R6, R57, 0xc ;  /* 0x0000000c39067836 */ /* 0x000fca0000000000 */
[----:B------:R-:W-:Y:S01]  /*b100*/  ISETP.GT.U32.AND P1, PT, R6, R3, PT ;  /* 0x000000030600720c */ /* 0x000fe20003f24070 */
[----:B------:R-:W-:Y:S01]  /*b110*/  VIADD R6, R57, 0xd ;  /* 0x0000000d39067836 */ /* 0x000fe20000000000 */
[----:B------:R-:W-:Y:S01]  /*b120*/  @P2 SEL R33, RZ, 0x1, !P4 ;  /* 0x00000001ff212807 */ /* 0x000fe20006000000 */
[----:B--2---:R-:W-:-:S03]  /*b130*/  @P3 DSETP.GT.AND P4, PT, |R8|, R20, PT ;  /* 0x000000140800322a */ /* 0x004fc60003f84200 */
[----:B------:R-:W-:Y:S01]  /*b140*/  ISETP.GT.U32.AND P2, PT, R6, R3, PT ;  /* 0x000000030600720c */ /* 0x000fe20003f44070 */
[----:B------:R-:W-:Y:S02]  /*b150*/  VIADD R6, R57, 0xe ;  /* 0x0000000e39067836 */ /* 0x000fe40000000000 */
[----:B------:R-:W-:Y:S01]  /*b160*/  @P3 SEL R64, RZ, 0x1, !P4 ;  /* 0x00000001ff403807 */ /* 0x000fe20006000000 */
[----:B---3--:R-:W-:-:S03]  /*b170*/  @P0 DSETP.GT.AND P4, PT, |R10|, R12, PT ;  /* 0x0000000c0a00022a */ /* 0x008fc60003f84200 */
[----:B------:R-:W-:Y:S01]  /*b180*/  @P1 R2UR UR4, R42 ;  /* 0x000000002a0412ca */ /* 0x000fe200000e0000 */
[----:B------:R-:W-:Y:S01]  /*b190*/  VIADD R8, R57, 0xf ;  /* 0x0000000f39087836 */ /* 0x000fe20000000000 */
[C---:B------:R-:W-:Y:S01]  /*b1a0*/  @P1 R2UR UR5, R43.reuse ;  /* 0x000000002b0512ca */ /* 0x040fe200000e0000 */
[----:B------:R-:W0:Y:S01]  /*b1b0*/  @P1 LDC.64 R12, c[0x0][0x390] ;  /* 0x0000e400ff0c1b82 */ /* 0x000e220000000a00 */
[-C--:B------:R-:W-:Y:S02]  /*b1c0*/  ISETP.GT.U32.AND P3, PT, R6, R3.reuse, PT ;  /* 0x000000030600720c */ /* 0x080fe40003f64070 */
[----:B------:R-:W-:Y:S02]  /*b1d0*/  @P0 SEL R65, RZ, 0x1, !P4 ;  /* 0x00000001ff410807 */ /* 0x000fe40006000000 */
[----:B------:R-:W-:Y:S02]  /*b1e0*/  ISETP.GT.U32.AND P0, PT, R8, R3, PT ;  /* 0x000000030800720c */ /* 0x000fe40003f04070 */
[----:B------:R-:W-:Y:S01]  /*b1f0*/  @P2 R2UR UR6, R42 ;  /* 0x000000002a0622ca */ /* 0x000fe200000e0000 */
[----:B------:R-:W1:Y:S01]  /*b200*/  @P2 LDC.64 R20, c[0x0][0x390] ;  /* 0x0000e400ff142b82 */ /* 0x000e620000000a00 */
[----:B------:R-:W-:-:S03]  /*b210*/  @P2 R2UR UR7, R43 ;  /* 0x000000002b0722ca */ /* 0x000fc600000e0000 */
[----:B------:R-:W0:Y:S02]  /*b220*/  @P1 LD.E.64 R10, desc[UR4][R4.64+0x60] ;  /* 0x00006004040a1980 */ /* 0x000e24000c101b00 */
[C---:B------:R-:W-:Y:S02]  /*b230*/  @P3 R2UR UR8, R42.reuse ;  /* 0x000000002a0832ca */ /* 0x040fe400000e0000 */
[C---:B------:R-:W-:Y:S01]  /*b240*/  @P3 R2UR UR9, R43.reuse ;  /* 0x000000002b0932ca */ /* 0x040fe200000e0000 */
[----:B------:R-:W2:Y:S01]  /*b250*/  @P3 LDC.64 R66, c[0x0][0x390] ;  /* 0x0000e400ff423b82 */ /* 0x000ea20000000a00 */
[----:B------:R-:W-:Y:S02]  /*b260*/  @P0 R2UR UR4, R42 ;  /* 0x000000002a0402ca */ /* 0x000fe400000e0000 */
[----:B------:R-:W-:Y:S02]  /*b270*/  @P0 R2UR UR5, R43 ;  /* 0x000000002b0502ca */ /* 0x000fe400000e0000 */
[----:B------:R-:W1:Y:S07]  /*b280*/  @P2 LD.E.64 R6, desc[UR6][R4.64+0x68] ;  /* 0x0000680604062980 */ /* 0x000e6e000c101b00 */
[----:B------:R-:W2:Y:S04]  /*b290*/  @P3 LD.E.64 R8, desc[UR8][R4.64+0x70] ;  /* 0x0000700804083980 */ /* 0x000ea8000c101b00 */
[----:B------:R3:W4:Y:S01]  /*b2a0*/  @P0 LD.E.64 R14, desc[UR4][R4.64+0x78] ;  /* 0x00007804040e0980 */ /* 0x000722000c101b00 */
[----:B------:R-:W-:-:S04]  /*b2b0*/  IADD3 R56, PT, PT, R59, R56, R62 ;  /* 0x000000383b387210 */ /* 0x000fc80007ffe03e */
[----:B------:R-:W-:Y:S02]  /*b2c0*/  IADD3 R0, PT, PT, R63, R0, R56 ;  /* 0x000000003f007210 */ /* 0x000fe40007ffe038 */
[----:B------:R-:W4:Y:S02]  /*b2d0*/  @P0 LDC.64 R62, c[0x0][0x390] ;  /* 0x0000e400ff3e0b82 */ /* 0x000f240000000a00 */
[----:B------:R-:W-:-:S04]  /*b2e0*/  IADD3 R0, PT, PT, R58, R35, R0 ;  /* 0x000000233a007210 */ /* 0x000fc80007ffe000 */
[----:B------:R-:W-:Y:S01]  /*b2f0*/  IADD3 R60, PT, PT, R60, R61, R0 ;  /* 0x0000003d3c3c7210 */ /* 0x000fe20007ffe000 */
[----:B------:R-:W-:Y:S02]  /*b300*/  IMAD.MOV.U32 R0, RZ, RZ, RZ ;  /* 0x000000ffff007224 */ /* 0x000fe400078e00ff */
[----:B------:R-:W-:Y:S02]  /*b310*/  VIADD R57, R57, 0x10 ;  /* 0x0000001039397836 */ /* 0x000fe40000000000 */
[----:B---3--:R-:W-:Y:S01]  /*b320*/  IMAD.MOV.U32 R5, RZ, RZ, RZ ;  /* 0x000000ffff057224 */ /* 0x008fe200078e00ff */
[----:B------:R-:W-:-:S04]  /*b330*/  IADD3 R32, PT, PT, R33, R32, R60 ;  /* 0x0000002021207210 */ /* 0x000fc80007ffe03c */
[----:B------:R-:W-:Y:S01]  /*b340*/  IADD3 R32, PT, PT, R65, R64, R32 ;  /* 0x0000004041207210 */ /* 0x000fe20007ffe020 */
[----:B0-----:R-:W-:-:S06]  /*b350*/  @P1 DSETP.GT.AND P4, PT, |R10|, R12, PT ;  /* 0x0000000c0a00122a */ /* 0x001fcc0003f84200 */
[----:B------:R-:W-:Y:S01]  /*b360*/  @P1 SEL R0, RZ, 0x1, !P4 ;  /* 0x00000001ff001807 */ /* 0x000fe20006000000 */
[----:B-1----:R-:W-:-:S06]  /*b370*/  @P2 DSETP.GT.AND P4, PT, |R6|, R20, PT ;  /* 0x000000140600222a */ /* 0x002fcc0003f84200 */
[----:B------:R-:W-:Y:S02]  /*b380*/  @P2 SEL R5, RZ, 0x1, !P4 ;  /* 0x00000001ff052807 */ /* 0x000fe40006000000 */
[----:B------:R-:W-:Y:S01]  /*b390*/  ISETP.NE.AND P4, PT, R57, R50, PT ;  /* 0x000000323900720c */ /* 0x000fe20003f85270 */
[----:B--2---:R-:W-:Y:S02]  /*b3a0*/  @P3 DSETP.GT.AND P1, PT, |R8|, R66, PT ;  /* 0x000000420800322a */ /* 0x004fe40003f24200 */
[----:B----4-:R-:W-:Y:S01]  /*b3b0*/  @P0 DSETP.GT.AND P2, PT, |R14|, R62, PT ;  /* 0x0000003e0e00022a */ /* 0x010fe20003f44200 */
[----:B------:R-:W-:Y:S01]  /*b3c0*/  IMAD.MOV.U32 R7, RZ, RZ, RZ ;  /* 0x000000ffff077224 */ /* 0x000fe200078e00ff */
[----:B------:R-:W-:Y:S01]  /*b3d0*/  IADD3 R0, PT, PT, R5, R0, R32 ;  /* 0x0000000005007210 */ /* 0x000fe20007ffe020 */
[----:B------:R-:W-:Y:S01]  /*b3e0*/  IMAD.MOV.U32 R62, RZ, RZ, RZ ;  /* 0x000000ffff3e7224 */ /* 0x000fe200078e00ff */
[----:B------:R-:W-:Y:S02]  /*b3f0*/  @P3 SEL R62, RZ, 0x1, !P1 ;  /* 0x00000001ff3e3807 */ /* 0x000fe40004800000 */
[----:B------:R-:W-:-:S04]  /*b400*/  @P0 SEL R7, RZ, 0x1, !P2 ;  /* 0x00000001ff070807 */ /* 0x000fc80005000000 */
[----:B------:R-:W-:Y:S01]  /*b410*/  IADD3 R62, PT, PT, R7, R62, R0 ;  /* 0x0000003e073e7210 */ /* 0x000fe20007ffe000 */
[----:B------:R-:W-:Y:S06]  /*b420*/  @P4 BRA `(.L_x_171) ;  /* 0xfffffff400904947 */ /* 0x000fec000383ffff */
[----:B------:R-:W-:Y:S05]  /*b430*/  BSYNC.RECONVERGENT B1 ;  /* 0x0000000000017941 */ /* 0x000fea0003800200 */
.L_x_170:
[----:B------:R-:W-:-:S07]  /*b440*/  IMAD.MOV.U32 R0, RZ, RZ, R50 ;  /* 0x000000ffff007224 */ /* 0x000fce00078e0032 */
.L_x_169:
[----:B------:R-:W-:-:S13]  /*b450*/  LOP3.LUT P0, RZ, R54, 0xf, RZ, 0xc0, !PT ;  /* 0x0000000f36ff7812 */ /* 0x000fda000780c0ff */
[----:B------:R-:W-:Y:S05]  /*b460*/  @!P0 BRA `(.L_x_172) ;  /* 0x0000000800d48947 */ /* 0x000fea0003800000 */
[----:B------:R-:W-:Y:S02]  /*b470*/  ISETP.GE.U32.AND P1, PT, R36, 0x7, PT ;  /* 0x000000072400780c */ /* 0x000fe40003f26070 */
[----:B------:R-:W-:-:S11]  /*b480*/  ISETP.NE.AND P0, PT, R46, RZ, PT ;  /* 0x000000ff2e00720c */ /* 0x000fd60003f05270 */
[----:B------:R-:W-:Y:S05]  /*b490*/  @!P1 BRA `(.L_x_173) ;  /* 0x0000000400449947 */ /* 0x000fea0003800000 */
[CC--:B------:R-:W-:Y:S02]  /*b4a0*/  ISETP.GT.U32.AND P1, PT, R0.reuse, R3.reuse, PT ;  /* 0x000000030000720c */ /* 0x0c0fe40003f24070 */
[----:B------:R-:W-:Y:S02]  /*b4b0*/  ISETP.GE.U32.AND P2, PT, R0, R3, PT ;  /* 0x000000030000720c */ /* 0x000fe40003f46070 */
[----:B0123--:R-:W-:Y:S02]  /*b4c0*/  SHF.R.S32.HI R5, RZ, 0x1f, R0 ;  /* 0x0000001fff057819 */ /* 0x00ffe40000011400 */
[----:B-----5:R-:W-:-:S04]  /*b4d0*/  IADD3 R7, P3, PT, R34, R0, RZ ;  /* 0x0000000022077210 */ /* 0x020fc80007f7e0ff */
[C---:B------:R-:W-:Y:S02]  /*b4e0*/  LEA.HI.X.SX32 R5, R34.reuse, R5, 0x1, P3 ;  /* 0x0000000522057211 */ /* 0x040fe400018f0eff */
[----:B------:R-:W-:Y:S01]  /*b4f0*/  LEA R4, P3, R7, R30, 0x3 ;  /* 0x0000001e07047211 */ /* 0x000fe200078618ff */
[----:B------:R-:W-:Y:S01]  /*b500*/  @P1 IMAD.IADD R13, R34, 0x1, R0 ;  /* 0x00000001220d1824 */ /* 0x000fe200078e0200 */
[C---:B------:R-:W-:Y:S01]  /*b510*/  @P1 R2UR UR4, R42.reuse ;  /* 0x000000002a0412ca */ /* 0x040fe200000e0000 */
[----:B------:R-:W0:Y:S01]  /*b520*/  @P1 LDC.64 R10, c[0x0][0x390] ;  /* 0x0000e400ff0a1b82 */ /* 0x000e220000000a00 */
[----:B------:R-:W-:Y:S01]  /*b530*/  @P1 R2UR UR5, R43 ;  /* 0x000000002b0512ca */ /* 0x000fe200000e0000 */
[----:B------:R-:W-:Y:S01]  /*b540*/  @P1 IMAD.WIDE R12, R13, 0x8, R30 ;  /* 0x000000080d0c1825 */ /* 0x000fe200078e021e */
[----:B------:R-:W-:Y:S02]  /*b550*/  @P2 R2UR UR6, R42 ;  /* 0x000000002a0622ca */ /* 0x000fe400000e0000 */
[----:B------:R-:W-:-:S02]  /*b560*/  @P2 R2UR UR7, R43 ;  /* 0x000000002b0722ca */ /* 0x000fc400000e0000 */
[----:B------:R-:W-:Y:S02]  /*b570*/  LEA.HI.X R5, R7, R31, R5, 0x3, P3 ;  /* 0x0000001f07057211 */ /* 0x000fe400018f1c05 */
[----:B------:R-:W1:Y:S05]  /*b580*/  @P2 LDC.64 R6, c[0x0][0x390] ;  /* 0x0000e400ff062b82 */ /* 0x000e6a0000000a00 */
[----:B------:R-:W0:Y:S04]  /*b590*/  @P1 LD.E.64 R12, desc[UR4][R12.64] ;  /* 0x000000040c0c1980 */ /* 0x000e28000c101b00 */
[----:B------:R-:W1:Y:S01]  /*b5a0*/  @P2 LD.E.64 R8, desc[UR6][R4.64+0x8] ;  /* 0x0000080604082980 */ /* 0x000e62000c101b00 */
[----:B------:R-:W-:Y:S01]  /*b5b0*/  VIADD R14, R0, 0x2 ;  /* 0x00000002000e7836 */ /* 0x000fe20000000000 */
[----:B------:R-:W-:-:S04]  /*b5c0*/  CS2R R32, SRZ ;  /* 0x0000000000207805 */ /* 0x000fc8000001ff00 */
[----:B------:R-:W-:-:S13]  /*b5d0*/  ISETP.GT.U32.AND P3, PT, R14, R3, PT ;  /* 0x000000030e00720c */ /* 0x000fda0003f64070 */
[----:B------:R-:W-:Y:S02]  /*b5e0*/  @P3 R2UR UR4, R42 ;  /* 0x000000002a0432ca */ /* 0x000fe400000e0000 */
[----:B------:R-:W-:-:S13]  /*b5f0*/  @P3 R2UR UR5, R43 ;  /* 0x000000002b0532ca */ /* 0x000fda00000e0000 */
[----:B------:R-:W2:Y:S01]  /*b600*/  @P3 LD.E.64 R20, desc[UR4][R4.64+0x10] ;  /* 0x0000100404143980 */ /* 0x000ea2000c101b00 */
[----:B0-----:R-:W-:Y:S01]  /*b610*/  @P1 DSETP.GT.AND P4, PT, |R12|, R10, PT ;  /* 0x0000000a0c00122a */ /* 0x001fe20003f84200 */
[----:B------:R-:W-:-:S05]  /*b620*/  VIADD R10, R0, 0x3 ;  /* 0x00000003000a7836 */ /* 0x000fca0000000000 */
[----:B------:R-:W-:Y:S01]  /*b630*/  @P1 SEL R33, RZ, 0x1, !P4 ;  /* 0x00000001ff211807 */ /* 0x000fe20006000000 */
[----:B-1----:R-:W-:Y:S01]  /*b640*/  @P2 DSETP.GT.AND P4, PT, |R8|, R6, PT ;  /* 0x000000060800222a */ /* 0x002fe20003f84200 */
[----:B------:R-:W-:Y:S01]  /*b650*/  ISETP.GT.U32.AND P1, PT, R10, R3, PT ;  /* 0x000000030a00720c */ /* 0x000fe20003f24070 */
[----:B------:R-:W-:-:S04]  /*b660*/  VIADD R6, R0, 0x4 ;  /* 0x0000000400067836 */ /* 0x000fc80000000000 */
[----:B------:R-:W-:Y:S02]  /*b670*/  @P2 SEL R32, RZ, 0x1, !P4 ;  /* 0x00000001ff202807 */ /* 0x000fe40006000000 */
[----:B------:R-:W-:Y:S02]  /*b680*/  ISETP.GT.U32.AND P2, PT, R6, R3, PT ;  /* 0x000000030600720c */ /* 0x000fe40003f44070 */
[----:B------:R-:W2:Y:S04]  /*b690*/  @P3 LDC.64 R6, c[0x0][0x390] ;  /* 0x0000e400ff063b82 */ /* 0x000ea80000000a00 */
[----:B------:R-:W-:Y:S02]  /*b6a0*/  @P1 R2UR UR6, R42 ;  /* 0x000000002a0612ca */ /* 0x000fe400000e0000 */
[----:B------:R-:W-:-:S02]  /*b6b0*/  @P1 R2UR UR7, R43 ;  /* 0x000000002b0712ca */ /* 0x000fc400000e0000 */
[----:B------:R-:W0:Y:S03]  /*b6c0*/  @P1 LDC.64 R8, c[0x0][0x390] ;  /* 0x0000e400ff081b82 */ /* 0x000e260000000a00 */
[----:B------:R-:W-:Y:S02]  /*b6d0*/  @P2 R2UR UR4, R42 ;  /* 0x000000002a0422ca */ /* 0x000fe400000e0000 */
[----:B------:R-:W-:-:S03]  /*b6e0*/  @P2 R2UR UR5, R43 ;  /* 0x000000002b0522ca */ /* 0x000fc600000e0000 */
[----:B------:R-:W1:Y:S03]  /*b6f0*/  @P2 LDC.64 R10, c[0x0][0x390] ;  /* 0x0000e400ff0a2b82 */ /* 0x000e660000000a00 */
[----:B------:R-:W0:Y:S07]  /*b700*/  @P1 LD.E.64 R14, desc[UR6][R4.64+0x18] ;  /* 0x00001806040e1980 */ /* 0x000e2e000c101b00 */
[----:B------:R-:W1:Y:S01]  /*b710*/  @P2 LD.E.64 R12, desc[UR4][R4.64+0x20] ;  /* 0x00002004040c2980 */ /* 0x000e62000c101b00 */
[----:B--2---:R-:W-:Y:S01]  /*b720*/  @P3 DSETP.GT.AND P4, PT, |R20|, R6, PT ;  /* 0x000000061400322a */ /* 0x004fe20003f84200 */
[----:B------:R-:W-:-:S02]  /*b730*/  IMAD.MOV.U32 R35, RZ, RZ, RZ ;  /* 0x000000ffff237224 */ /* 0x000fc400078e00ff */
[----:B------:R-:W-:-:S03]  /*b740*/  VIADD R6, R0, 0x5 ;  /* 0x0000000500067836 */ /* 0x000fc60000000000 */
[----:B------:R-:W-:Y:S02]  /*b750*/  @P3 SEL R35, RZ, 0x1, !P4 ;  /* 0x00000001ff233807 */ /* 0x000fe40006000000 */
[----:B------:R-:W-:Y:S02]  /*b760*/  CS2R R56, SRZ ;  /* 0x0000000000387805 */ /* 0x000fe4000001ff00 */
[----:B------:R-:W-:Y:S01]  /*b770*/  ISETP.GT.U32.AND P3, PT, R6, R3, PT ;  /* 0x000000030600720c */ /* 0x000fe20003f64070 */
[----:B------:R-:W-:-:S12]  /*b780*/  VIADD R6, R0, 0x6 ;  /* 0x0000000600067836 */ /* 0x000fd80000000000 */
[----:B------:R-:W-:Y:S02]  /*b790*/  @P3 R2UR UR4, R42 ;  /* 0x000000002a0432ca */ /* 0x000fe400000e0000 */
[----:B------:R-:W-:Y:S01]  /*b7a0*/  @P3 R2UR UR5, R43 ;  /* 0x000000002b0532ca */ /* 0x000fe200000e0000 */
[----:B0-----:R-:W-:Y:S01]  /*b7b0*/  @P1 DSETP.GT.AND P4, PT, |R14|, R8, PT ;  /* 0x000000080e00122a */ /* 0x001fe20003f84200 */
[----:B------:R-:W-:Y:S01]  /*b7c0*/  VIADD R8, R0, 0x7 ;  /* 0x0000000700087836 */ /* 0x000fe20000000000 */
[----:B------:R-:W0:Y:S04]  /*b7d0*/  @P3 LDC.64 R14, c[0x0][0x390] ;  /* 0x0000e400ff0e3b82 */ /* 0x000e280000000a00 */
[----:B------:R-:W-:Y:S01]  /*b7e0*/  @P1 SEL R56, RZ, 0x1, !P4 ;  /* 0x00000001ff381807 */ /* 0x000fe20006000000 */
[----:B-1----:R-:W-:Y:S01]  /*b7f0*/  @P2 DSETP.GT.AND P4, PT, |R12|, R10, PT ;  /* 0x0000000a0c00222a */ /* 0x002fe20003f84200 */
[----:B------:R-:W-:-:S05]  /*b800*/  ISETP.GT.U32.AND P1, PT, R6, R3, PT ;  /* 0x000000030600720c */ /* 0x000fca0003f24070 */
[----:B------:R-:W-:Y:S02]  /*b810*/  @P2 SEL R57, RZ, 0x1, !P4 ;  /* 0x00000001ff392807 */ /* 0x000fe40006000000 */
[----:B------:R-:W-:Y:S02]  /*b820*/  ISETP.GT.U32.AND P2, PT, R8, R3, PT ;  /* 0x000000030800720c */ /* 0x000fe40003f44070 */
[----:B------:R-:W0:Y:S04]  /*b830*/  @P3 LD.E.64 R8, desc[UR4][R4.64+0x28] ;  /* 0x0000280404083980 */ /* 0x000e28000c101b00 */
[----:B------:R-:W-:Y:S01]  /*b840*/  @P1 R2UR UR6, R42 ;  /* 0x000000002a0612ca */ /* 0x000fe200000e0000 */
[----:B------:R-:W1:Y:S01]  /*b850*/  @P1 LDC.64 R12, c[0x0][0x390] ;  /* 0x0000e400ff0c1b82 */ /* 0x000e620000000a00 */
[----:B------:R-:W-:-:S05]  /*b860*/  @P1 R2UR UR7, R43 ;  /* 0x000000002b0712ca */ /* 0x000fca00000e0000 */
[----:B------:R-:W-:Y:S02]  /*b870*/  @P2 R2UR UR8, R42 ;  /* 0x000000002a0822ca */ /* 0x000fe400000e0000 */
[----:B------:R-:W-:Y:S01]  /*b880*/  @P2 R2UR UR9, R43 ;  /* 0x000000002b0922ca */ /* 0x000fe200000e0000 */
[----:B------:R-:W2:Y:S05]  /*b890*/  @P2 LDC.64 R10, c[0x0][0x390] ;  /* 0x0000e400ff0a2b82 */ /* 0x000eaa0000000a00 */
[----:B------:R-:W1:Y:S07]  /*b8a0*/  @P1 LD.E.64 R6, desc[UR6][R4.64+0x30] ;  /* 0x0000300604061980 */ /* 0x000e6e000c101b00 */
[----:B------:R-:W2:Y:S01]  /*b8b0*/  @P2 LD.E.64 R20, desc[UR8][R4.64+0x38] ;  /* 0x0000380804142980 */ /* 0x000ea2000c101b00 */
[----:B------:R-:W-:-:S05]  /*b8c0*/  IMAD.IADD R33, R62, 0x1, R33 ;  /* 0x000000013e217824 */ /* 0x000fca00078e0221 */
[----:B------:R-:W-:Y:S01]  /*b8d0*/  IADD3 R32, PT, PT, R35, R32, R33 ;  /* 0x0000002023207210 */ /* 0x000fe20007ffe021 */
[----:B------:R-:W-:-:S03]  /*b8e0*/  IMAD.MOV.U32 R62, RZ, RZ, RZ ;  /* 0x000000ffff3e7224 */ /* 0x000fc600078e00ff */
[----:B------:R-:W-:Y:S01]  /*b8f0*/  IADD3 R32, PT, PT, R57, R56, R32 ;  /* 0x0000003839207210 */ /* 0x000fe20007ffe020 */
[----:B------:R-:W-:Y:S01]  /*b900*/  VIADD R0, R0, 0x8 ;  /* 0x0000000800007836 */ /* 0x000fe20000000000 */
[----:B0-----:R-:W-:Y:S01]  /*b910*/  @P3 DSETP.GT.AND P4, PT, |R8|, R14, PT ;  /* 0x0000000e0800322a */ /* 0x001fe20003f84200 */
[----:B------:R-:W-:-:S05]  /*b920*/  IMAD.MOV.U32 R8, RZ, RZ, RZ ;  /* 0x000000ffff087224 */ /* 0x000fca00078e00ff */
[----:B------:R-:W-:Y:S01]  /*b930*/  @P3 SEL R8, RZ, 0x1, !P4 ;  /* 0x00000001ff083807 */ /* 0x000fe20006000000 */
[----:B-1----:R-:W-:Y:S01]  /*b940*/  @P1 DSETP.GT.AND P3, PT, |R6|, R12, PT ;  /* 0x0000000c0600122a */ /* 0x002fe20003f64200 */
[----:B------:R-:W-:Y:S01]  /*b950*/  IMAD.MOV.U32 R7, RZ, RZ, RZ ;  /* 0x000000ffff077224 */ /* 0x000fe200078e00ff */
[----:B--2---:R-:W-:-:S04]  /*b960*/  @P2 DSETP.GT.AND P4, PT, |R20|, R10, PT ;  /* 0x0000000a1400222a */ /* 0x004fc80003f84200 */
[----:B------:R-:W-:-:S04]  /*b970*/  @P1 SEL R7, RZ, 0x1, !P3 ;  /* 0x00000001ff071807 */ /* 0x000fc80005800000 */
[----:B------:R-:W-:Y:S02]  /*b980*/  IADD3 R7, PT, PT, R7, R8, R32 ;  /* 0x0000000807077210 */ /* 0x000fe40007ffe020 */
[----:B------:R-:W-:-:S05]  /*b990*/  @P2 SEL R62, RZ, 0x1, !P4 ;  /* 0x00000001ff3e2807 */ /* 0x000fca0006000000 */
[----:B------:R-:W-:-:S07]  /*b9a0*/  IMAD.IADD R62, R7, 0x1, R62 ;  /* 0x00000001073e7824 */ /* 0x000fce00078e023e */
.L_x_173:
[----:B------:R-:W-:Y:S05]  /*b9b0*/  @!P0 BRA `(.L_x_172) ;  /* 0x0000000400808947 */ /* 0x000fea0003800000 */
[----:B------:R-:W-:Y:S02]  /*b9c0*/  ISETP.GE.U32.AND P1, PT, R38, 0x3, PT ;  /* 0x000000032600780c */ /* 0x000fe40003f26070 */
[----:B------:R-:W-:-:S11]  /*b9d0*/  ISETP.NE.AND P0, PT, R48, RZ, PT ;  /* 0x000000ff3000720c */ /* 0x000fd60003f05270 */
[----:B------:R-:W-:Y:S05]  /*b9e0*/  @!P1 BRA `(.L_x_174) ;  /* 0x0000000000b09947 */ /* 0x000fea0003800000 */
[----:B------:R-:W-:-:S13]  /*b9f0*/  ISETP.GT.U32.AND P2, PT, R0, R3, PT ;  /* 0x000000030000720c */ /* 0x000fda0003f44070 */
[----:B------:R-:W-:Y:S01]  /*ba00*/  @P2 R2UR UR4, R42 ;  /* 0x000000002a0422ca */ /* 0x000fe200000e0000 */
[----:B0123--:R-:W-:Y:S01]  /*ba10*/  @P2 IMAD.IADD R5, R34, 0x1, R0 ;  /* 0x0000000122052824 */ /* 0x00ffe200078e0200 */
[----:B------:R-:W-:Y:S01]  /*ba20*/  @P2 R2UR UR5, R43 ;  /* 0x000000002b0522ca */ /* 0x000fe200000e0000 */
[----:B-----5:R-:W0:Y:S02]  /*ba30*/  @P2 LDC.64 R6, c[0x0][0x390] ;  /* 0x0000e400ff062b82 */ /* 0x020e240000000a00 */
[----:B------:R-:W-:-:S10]  /*ba40*/  @P2 IMAD.WIDE R4, R5, 0x8, R30 ;  /* 0x0000000805042825 */ /* 0x000fd400078e021e */
[----:B------:R-:W0:Y:S01]  /*ba50*/  @P2 LD.E.64 R4, desc[UR4][R4.64] ;  /* 0x0000000404042980 */ /* 0x000e22000c101b00 */
[C---:B------:R-:W-:Y:S01]  /*ba60*/  ISETP.GE.U32.AND P3, PT, R0.reuse, R3, PT ;  /* 0x000000030000720c */ /* 0x040fe20003f66070 */
[----:B------:R-:W-:Y:S02]  /*ba70*/  VIADD R8, R0, 0x3 ;  /* 0x0000000300087836 */ /* 0x000fe40000000000 */
[----:B------:R-:W-:-:S10]  /*ba80*/  IMAD.MOV.U32 R33, RZ, RZ, RZ ;  /* 0x000000ffff217224 */ /* 0x000fd400078e00ff */
[----:B------:R-:W-:Y:S02]  /*ba90*/  @P3 R2UR UR4, R42 ;  /* 0x000000002a0432ca */ /* 0x000fe400000e0000 */
[----:B------:R-:W-:Y:S01]  /*baa0*/  @P3 R2UR UR5, R43 ;  /* 0x000000002b0532ca */ /* 0x000fe200000e0000 */
[----:B0-----:R-:W-:Y:S01]  /*bab0*/  @P2 DSETP.GT.AND P4, PT, |R4|, R6, PT ;  /* 0x000000060400222a */ /* 0x001fe20003f84200 */
[----:B------:R-:W-:Y:S01]  /*bac0*/  VIADD R6, R0, 0x2 ;  /* 0x0000000200067836 */ /* 0x000fe20000000000 */
[----:B------:R-:W-:-:S04]  /*bad0*/  SHF.R.S32.HI R7, RZ, 0x1f, R0 ;  /* 0x0000001fff077819 */ /* 0x000fc80000011400 */
[----:B------:R-:W-:Y:S02]  /*bae0*/  @P2 SEL R33, RZ, 0x1, !P4 ;  /* 0x00000001ff212807 */ /* 0x000fe40006000000 */
[-C--:B------:R-:W-:Y:S02]  /*baf0*/  ISETP.GT.U32.AND P1, PT, R6, R3.reuse, PT ;  /* 0x000000030600720c */ /* 0x080fe40003f24070 */
[----:B------:R-:W-:Y:S02]  /*bb00*/  ISETP.GT.U32.AND P2, PT, R8, R3, PT ;  /* 0x000000030800720c */ /* 0x000fe40003f44070 */
[----:B------:R-:W-:-:S04]  /*bb10*/  IADD3 R5, P4, PT, R34, R0, RZ ;  /* 0x0000000022057210 */ /* 0x000fc80007f9e0ff */
[----:B------:R-:W-:Y:S02]  /*bb20*/  LEA.HI.X.SX32 R7, R34, R7, 0x1, P4 ;  /* 0x0000000722077211 */ /* 0x000fe400020f0eff */
[----:B------:R-:W-:-:S03]  /*bb30*/  LEA R20, P4, R5, R30, 0x3 ;  /* 0x0000001e05147211 */ /* 0x000fc600078818ff */
[C---:B------:R-:W-:Y:S01]  /*bb40*/  @P1 R2UR UR6, R42.reuse ;  /* 0x000000002a0612ca */ /* 0x040fe200000e0000 */
[----:B------:R-:W0:Y:S01]  /*bb50*/  @P1 LDC.64 R8, c[0x0][0x390] ;  /* 0x0000e400ff081b82 */ /* 0x000e220000000a00 */
[----:B------:R-:W-:Y:S02]  /*bb60*/  @P1 R2UR UR7, R43 ;  /* 0x000000002b0712ca */ /* 0x000fe400000e0000 */
[----:B------:R-:W-:Y:S02]  /*bb70*/  LEA.HI.X R21, R5, R31, R7, 0x3, P4 ;  /* 0x0000001f05157211 */ /* 0x000fe400020f1c07 */
[----:B------:R-:W-:Y:S02]  /*bb80*/  @P2 R2UR UR8, R42 ;  /* 0x000000002a0822ca */ /* 0x000fe400000e0000 */
[----:B------:R-:W-:Y:S01]  /*bb90*/  @P2 R2UR UR9, R43 ;  /* 0x000000002b0922ca */ /* 0x000fe200000e0000 */
[----:B------:R-:W2:Y:S01]  /*bba0*/  @P3 LD.E.64 R14, desc[UR4][R20.64+0x8] ;  /* 0x00000804140e3980 */ /* 0x000ea2000c101b00 */
[----:B------:R-:W2:Y:S05]  /*bbb0*/  @P3 LDC.64 R6, c[0x0][0x390] ;  /* 0x0000e400ff063b82 */ /* 0x000eaa0000000a00 */
[----:B------:R-:W0:Y:S03]  /*bbc0*/  @P1 LD.E.64 R12, desc[UR6][R20.64+0x10] ;  /* 0x00001006140c1980 */ /* 0x000e26000c101b00 */
[----:B------:R-:W1:Y:S03]  /*bbd0*/  @P2 LDC.64 R10, c[0x0][0x390] ;  /* 0x0000e400ff0a2b82 */ /* 0x000e660000000a00 */
[----:B------:R-:W1:Y:S01]  /*bbe0*/  @P2 LD.E.64 R4, desc[UR8][R20.64+0x18] ;  /* 0x0000180814042980 */ /* 0x000e62000c101b00 */
[----:B------:R-:W-:-:S02]  /*bbf0*/  IMAD.IADD R33, R62, 0x1, R33 ;  /* 0x000000013e217824 */ /* 0x000fc400078e0221 */
[----:B------:R-:W-:Y:S02]  /*bc00*/  IMAD.MOV.U32 R62, RZ, RZ, RZ ;  /* 0x000000ffff3e7224 */ /* 0x000fe400078e00ff */
[----:B------:R-:W-:Y:S01]  /*bc10*/  VIADD R0, R0, 0x4 ;  /* 0x0000000400007836 */ /* 0x000fe20000000000 */
[----:B--2---:R-:W-:Y:S01]  /*bc20*/  @P3 DSETP.GT.AND P4, PT, |R14|, R6, PT ;  /* 0x000000060e00322a */ /* 0x004fe20003f84200 */
[----:B------:R-:W-:-:S05]  /*bc30*/  CS2R R6, SRZ ;  /* 0x0000000000067805 */ /* 0x000fca000001ff00 */
[----:B------:R-:W-:Y:S01]  /*bc40*/  @P3 SEL R6, RZ, 0x1, !P4 ;  /* 0x00000001ff063807 */ /* 0x000fe20006000000 */
[----:B0-----:R-:W-:Y:S02]  /*bc50*/  @P1 DSETP.GT.AND P3, PT, |R12|, R8, PT ;  /* 0x000000080c00122a */ /* 0x001fe40003f64200 */
[----:B-1----:R-:W-:-:S04]  /*bc60*/  @P2 DSETP.GT.AND P4, PT, |R4|, R10, PT ;  /* 0x0000000a0400222a */ /* 0x002fc80003f84200 */
[----:B------:R-:W-:-:S04]  /*bc70*/  @P1 SEL R7, RZ, 0x1, !P3 ;  /* 0x00000001ff071807 */ /* 0x000fc80005800000 */
[----:B------:R-:W-:Y:S02]  /*bc80*/  IADD3 R7, PT, PT, R7, R6, R33 ;  /* 0x0000000607077210 */ /* 0x000fe40007ffe021 */
[----:B------:R-:W-:-:S05]  /*bc90*/  @P2 SEL R62, RZ, 0x1, !P4 ;  /* 0x00000001ff3e2807 */ /* 0x000fca0006000000 */
[----:B------:R-:W-:-:S07]  /*bca0*/  IMAD.IADD R62, R7, 0x1, R62 ;  /* 0x00000001073e7824 */ /* 0x000fce00078e023e */
.L_x_174:
[----:B------:R-:W-:Y:S05]  /*bcb0*/  @!P0 BRA `(.L_x_172) ;  /* 0x0000000000c08947 */ /* 0x000fea0003800000 */
[----:B------:R-:W-:Y:S01]  /*bcc0*/  ISETP.GT.U32.AND P0, PT, R0, R3, PT ;  /* 0x000000030000720c */ /* 0x000fe20003f04070 */
[----:B------:R-:W-:Y:S01]  /*bcd0*/  BSSY.RECONVERGENT B1, `(.L_x_175) ;  /* 0x000000c000017945 */ /* 0x000fe20003800200 */
[----:B------:R-:W-:Y:S01]  /*bce0*/  ISETP.NE.AND P1, PT, R48, 0x1, PT ;  /* 0x000000013000780c */ /* 0x000fe20003f25270 */
[----:B-123-5:R-:W-:-:S10]  /*bcf0*/  IMAD.MOV.U32 R7, RZ, RZ, RZ ;  /* 0x000000ffff077224 */ /* 0x02efd400078e00ff */
[----:B------:R-:W-:Y:S05]  /*bd00*/  @!P0 BRA `(.L_x_176) ;  /* 0x0000000000208947 */ /* 0x000fea0003800000 */
[----:B------:R-:W-:Y:S01]  /*bd10*/  R2UR UR4, R42 ;  /* 0x000000002a0472ca */ /* 0x000fe200000e0000 */
[----:B0-----:R-:W-:Y:S01]  /*bd20*/  IMAD.IADD R5, R34, 0x1, R0 ;  /* 0x0000000122057824 */ /* 0x001fe200078e0200 */
[----:B------:R-:W-:-:S03]  /*bd30*/  R2UR UR5, R43 ;  /* 0x000000002b0572ca */ /* 0x000fc600000e0000 */
[----:B------:R-:W-:-:S10]  /*bd40*/  IMAD.WIDE R4, R5, 0x8, R30 ;  /* 0x0000000805047825 */ /* 0x000fd400078e021e */
[----:B------:R-:W2:Y:S01]  /*bd50*/  LD.E.64 R4, desc[UR4][R4.64] ;  /* 0x0000000404047980 */ /* 0x000ea2000c101b00 */
[----:B------:R-:W2:Y:S02]  /*bd60*/  LDCU.64 UR4, c[0x0][0x390] ;  /* 0x00007200ff0477ac */ /* 0x000ea40008000a00 */
[----:B--2---:R-:W-:-:S06]  /*bd70*/  DSETP.GT.AND P0, PT, |R4|, UR4, PT ;  /* 0x0000000404007e2a */ /* 0x004fcc000bf04200 */
[----:B------:R-:W-:-:S08]  /*bd80*/  SEL R7, RZ, 0x1, !P0 ;  /* 0x00000001ff077807 */ /* 0x000fd00004000000 */
.L_x_176:
[----:B------:R-:W-:Y:S05]  /*bd90*/  BSYNC.RECONVERGENT B1 ;  /* 0x0000000000017941 */ /* 0x000fea0003800200 */
.L_x_175:
[----:B------:R-:W-:Y:S01]  /*bda0*/  IMAD.IADD R62, R62, 0x1, R7 ;  /* 0x000000013e3e7824 */ /* 0x000fe200078e0207 */
[----:B------:R-:W-:Y:S06]  /*bdb0*/  @!P1 BRA `(.L_x_172) ;  /* 0x0000000000809947 */ /* 0x000fec0003800000 */
[----:B0-----:R-:W-:Y:S01]  /*bdc0*/  SHF.R.S32.HI R5, RZ, 0x1f, R0 ;  /* 0x0000001fff057819 */ /* 0x001fe20000011400 */
[----:B------:R-:W-:Y:S01]  /*bdd0*/  BSSY.RECONVERGENT B1, `(.L_x_177) ;  /* 0x000000f000017945 */ /* 0x000fe20003800200 */
[----:B------:R-:W-:Y:S02]  /*bde0*/  IADD3 R7, P0, PT, R34, R0, RZ ;  /* 0x0000000022077210 */ /* 0x000fe40007f1e0ff */
[----:B------:R-:W-:Y:S02]  /*bdf0*/  ISETP.NE.AND P2, PT, R48, 0x2, PT ;  /* 0x000000023000780c */ /* 0x000fe40003f45270 */
[----:B------:R-:W-:Y:S02]  /*be00*/  LEA.HI.X.SX32 R5, R34, R5, 0x1, P0 ;  /* 0x0000000522057211 */ /* 0x000fe400000f0eff */
[----:B------:R-:W-:Y:S02]  /*be10*/  ISETP.GE.U32.AND P0, PT, R0, R3, PT ;  /* 0x000000030000720c */ /* 0x000fe40003f06070 */
[----:B------:R-:W-:-:S04]  /*be20*/  LEA R4, P1, R7, R30, 0x3 ;  /* 0x0000001e07047211 */ /* 0x000fc800078218ff */
[----:B------:R-:W-:Y:S01]  /*be30*/  LEA.HI.X R5, R7, R31, R5, 0x3, P1 ;  /* 0x0000001f07057211 */ /* 0x000fe200008f1c05 */
[----:B------:R-:W-:-:S06]  /*be40*/  IMAD.MOV.U32 R7, RZ, RZ, RZ ;  /* 0x000000ffff077224 */ /* 0x000fcc00078e00ff */
[----:B------:R-:W-:Y:S05]  /*be50*/  @!P0 BRA `(.L_x_178) ;  /* 0x0000000000188947 */ /* 0x000fea0003800000 */
[----:B------:R-:W-:Y:S02]  /*be60*/  R2UR UR4, R42 ;  /* 0x000000002a0472ca */ /* 0x000fe400000e0000 */
[----:B------:R-:W-:-:S13]  /*be70*/  R2UR UR5, R43 ;  /* 0x000000002b0572ca */ /* 0x000fda00000e0000 */
[----:B------:R-:W2:Y:S01]  /*be80*/  LD.E.64 R6, desc[UR4][R4.64+0x8] ;  /* 0x0000080404067980 */ /* 0x000ea2000c101b00 */
[----:B------:R-:W2:Y:S02]  /*be90*/  LDCU.64 UR4, c[0x0][0x390] ;  /* 0x00007200ff0477ac */ /* 0x000ea40008000a00 */
[----:B--2---:R-:W-:-:S06]  /*bea0*/  DSETP.GT.AND P0, PT, |R6|, UR4, PT ;  /* 0x0000000406007e2a */ /* 0x004fcc000bf04200 */
[----:B------:R-:W-:-:S08]  /*beb0*/  SEL R7, RZ, 0x1, !P0 ;  /* 0x00000001ff077807 */ /* 0x000fd00004000000 */
.L_x_178:
[----:B------:R-:W-:Y:S05]  /*bec0*/  BSYNC.RECONVERGENT B1 ;  /* 0x0000000000017941 */ /* 0x000fea0003800200 */
.L_x_177:
[----:B------:R-:W-:Y:S01]  /*bed0*/  IMAD.IADD R62, R62, 0x1, R7 ;  /* 0x000000013e3e7824 */ /* 0x000fe200078e0207 */
[----:B------:R-:W-:Y:S06]  /*bee0*/  @!P2 BRA `(.L_x_172) ;  /* 0x000000000034a947 */ /* 0x000fec0003800000 */
[----:B------:R-:W-:Y:S01]  /*bef0*/  VIADD R0, R0, 0x2 ;  /* 0x0000000200007836 */ /* 0x000fe20000000000 */
[----:B------:R-:W-:Y:S01]  /*bf00*/  BSSY.RECONVERGENT B1, `(.L_x_179) ;  /* 0x000000a000017945 */ /* 0x000fe20003800200 */
[----:B------:R-:W-:-:S03]  /*bf10*/  IMAD.MOV.U32 R7, RZ, RZ, RZ ;  /* 0x000000ffff077224 */ /* 0x000fc600078e00ff */
[----:B------:R-:W-:-:S13]  /*bf20*/  ISETP.GT.U32.AND P0, PT, R0, R3, PT ;  /* 0x000000030000720c */ /* 0x000fda0003f04070 */
[----:B------:R-:W-:Y:S05]  /*bf30*/  @!P0 BRA `(.L_x_180) ;  /* 0x0000000000188947 */ /* 0x000fea0003800000 */
[----:B------:R-:W-:Y:S02]  /*bf40*/  R2UR UR4, R42 ;  /* 0x000000002a0472ca */ /* 0x000fe400000e0000 */
[----:B------:R-:W-:-:S13]  /*bf50*/  R2UR UR5, R43 ;  /* 0x000000002b0572ca */ /* 0x000fda00000e0000 */
[----:B------:R-:W2:Y:S01]  /*bf60*/  LD.E.64 R4, desc[UR4][R4.64+0x10] ;  /* 0x0000100404047980 */ /* 0x000ea2000c101b00 */
[----:B------:R-:W2:Y:S02]  /*bf70*/  LDCU.64 UR4, c[0x0][0x390] ;  /* 0x00007200ff0477ac */ /* 0x000ea40008000a00 */
[----:B--2---:R-:W-:-:S06]  /*bf80*/  DSETP.GT.AND P0, PT, |R4|, UR4, PT ;  /* 0x0000000404007e2a */ /* 0x004fcc000bf04200 */
[----:B------:R-:W-:-:S08]  /*bf90*/  SEL R7, RZ, 0x1, !P0 ;  /* 0x00000001ff077807 */ /* 0x000fd00004000000 */
.L_x_180:
[----:B------:R-:W-:Y:S05]  /*bfa0*/  BSYNC.RECONVERGENT B1 ;  /* 0x0000000000017941 */ /* 0x000fea0003800200 */
.L_x_179:
[----:B------:R-:W-:-:S07]  /*bfb0*/  IMAD.IADD R62, R62, 0x1, R7 ;  /* 0x000000013e3e7824 */ /* 0x000fce00078e0207 */
.L_x_172:
[----:B------:R-:W-:-:S05]  /*bfc0*/  VIADD R3, R3, 0x1 ;  /* 0x0000000103037836 */ /* 0x000fca0000000000 */
[----:B------:R-:W-:-:S13]  /*bfd0*/  ISETP.NE.AND P0, PT, R3, R54, PT ;  /* 0x000000360300720c */ /* 0x000fda0003f05270 */
[----:B------:R-:W-:Y:S05]  /*bfe0*/  @P0 BRA `(.L_x_181) ;  /* 0xffffffe800880947 */ /* 0x000fea000383ffff */
[----:B------:R-:W-:Y:S05]  /*bff0*/  BSYNC.RECONVERGENT B0 ;  /* 0x0000000000007941 */ /* 0x000fea0003800200 */
.L_x_168:
[----:B------:R-:W4:Y:S01]  /*c000*/  LDCU UR4, c[0x0][0x398] ;  /* 0x00007300ff0477ac */ /* 0x000f220008000800 */
[----:B------:R-:W-:Y:S01]  /*c010*/  VIADD R49, R49, 0x1 ;  /* 0x0000000131317836 */ /* 0x000fe20000000000 */
[----:B------:R-:W-:-:S04]  /*c020*/  ISETP.NE.AND P1, PT, R62, RZ, PT ;  /* 0x000000ff3e00720c */ /* 0x000fc80003f25270 */
[----:B----4-:R-:W-:-:S13]  /*c030*/  ISETP.GE.AND P0, PT, R49, UR4, PT ;  /* 0x0000000431007c0c */ /* 0x010fda000bf06270 */
[----:B------:R-:W-:Y:S05]  /*c040*/  @!P0 BRA P1, `(.L_x_182) ;  /* 0xffffff8000088947 */ /* 0x000fea000083ffff */
[----:B------:R-:W-:Y:S05]  /*c050*/  BSYNC.RECONVERGENT B6 ;  /* 0x0000000000067941 */ /* 0x000fea0003800200 */
.L_x_64:
[----:B------:R-:W-:Y:S05]  /*c060*/  BRA `(.L_x_62) ;  /* 0x0000001000107947 */ /* 0x000fea0003800000 */
.L_x_63:
[----:B-1234-:R-:W-:Y:S01]  /*c070*/  MOV R2, 0x0 ;  /* 0x0000000000027802 */ /* 0x01efe20000000f00 */
[----:B------:R-:W-:Y:S01]  /*c080*/  IMAD.MOV.U32 R4, RZ, RZ, R16 ;  /* 0x000000ffff047224 */ /* 0x000fe200078e0010 */
[----:B------:R-:W-:Y:S01]  /*c090*/  ISETP.NE.AND P0, PT, R54, RZ, PT ;  /* 0x000000ff3600720c */ /* 0x000fe20003f05270 */
[----:B------:R-:W-:Y:S01]  /*c0a0*/  IMAD.MOV.U32 R5, RZ, RZ, R17 ;  /* 0x000000ffff057224 */ /* 0x000fe200078e0011 */
[----:B------:R0:W1:Y:S02]  /*c0b0*/  LDC.64 R6, c[0x4][R2] ;  /* 0x0100000002067b82 */ /* 0x0000640000000a00 */
[----:B------:R-:W-:-:S09]  /*c0c0*/  P2R R0, PR, RZ, 0x1 ;  /* 0x00000001ff007803 */ /* 0x000fd20000000000 */
[----:B------:R-:W-:-:S07]  /*c0d0*/  LEPC R20, `(.L_x_183) ;  /* 0x000000001014794e */ /* 0x000fce0000000000 */
[----:B01----:R-:W-:Y:S05]  /*c0e0*/  CALL.ABS.NOINC R6 ;  /* 0x0000000006007343 */ /* 0x003fea0003c00000 */
.L_x_183:
[----:B------:R-:W0:Y:S01]  /*c0f0*/  LDC.64 R2, c[0x4][R2] ;  /* 0x0100000002027b82 */ /* 0x000e220000000a00 */
[----:B------:R-:W-:Y:S02]  /*c100*/  IMAD.MOV.U32 R30, RZ, RZ, R4 ;  /* 0x000000ffff1e7224 */ /* 0x000fe400078e0004 */
[----:B------:R-:W-:Y:S02]  /*c110*/  IMAD.MOV.U32 R31, RZ, RZ, R5 ;  /* 0x000000ffff1f7224 */ /* 0x000fe400078e0005 */
[----:B------:R-:W-:Y:S02]  /*c120*/  IMAD.MOV.U32 R4, RZ, RZ, R16 ;  /* 0x000000ffff047224 */ /* 0x000fe400078e0010 */
[----:B------:R-:W-:-:S07]  /*c130*/  IMAD.MOV.U32 R5, RZ, RZ, R17 ;  /* 0x000000ffff057224 */ /* 0x000fce00078e0011 */
[----:B------:R-:W-:-:S07]  /*c140*/  LEPC R20, `(.L_x_184) ;  /* 0x000000001014794e */ /* 0x000fce0000000000 */
[----:B0-----:R-:W-:Y:S05]  /*c150*/  CALL.ABS.NOINC R2 ;  /* 0x0000000002007343 */ /* 0x001fea0003c00000 */
.L_x_184:
[----:B------:R-:W-:Y:S01]  /*c160*/  ISETP.NE.AND P6, PT, R54, RZ, PT ;  /* 0x000000ff3600720c */ /* 0x000fe20003fc5270 */
[----:B------:R-:W-:Y:S02]  /*c170*/  IMAD.MOV.U32 R2, RZ, RZ, R4 ;  /* 0x000000ffff027224 */ /* 0x000fe400078e0004 */
[----:B------:R-:W-:-:S10]  /*c180*/  IMAD.MOV.U32 R16, RZ, RZ, R5 ;  /* 0x000000ffff107224 */ /* 0x000fd400078e0005 */
        /* <DEDUP_REMOVED lines=10> */
.L_x_187:
        /* <DEDUP_REMOVED lines=54> */
.L_x_186:
[----:B------:R-:W-:Y:S05]  /*c590*/  @!P1 BRA `(.L_x_185) ;  /* 0x00000000009c9947 */ /* 0x000fea0003800000 */
[----:B------:R-:W-:Y:S02]  /*c5a0*/  LOP3.LUT R0, R0, 0x1, RZ, 0xc0, !PT ;  /* 0x0000000100007812 */ /* 0x000fe400078ec0ff */
[----:B------:R-:W-:Y:S02]  /*c5b0*/  ISETP.GE.U32.AND P0, PT, R8, 0x4, PT ;  /* 0x000000040800780c */ /* 0x000fe40003f06070 */
[----:B------:R-:W-:-:S13]  /*c5c0*/  ISETP.NE.U32.AND P1, PT, R0, 0x1, PT ;  /* 0x000000010000780c */ /* 0x000fda0003f25070 */
[C---:B------:R-:W-:Y:S02]  /*c5d0*/  @!P1 R2UR UR20, R42.reuse ;  /* 0x000000002a1492ca */ /* 0x040fe400000e0000 */
[C---:B------:R-:W-:Y:S02]  /*c5e0*/  @!P1 R2UR UR21, R43.reuse ;  /* 0x000000002b1592ca */ /* 0x040fe400000e0000 */
[----:B------:R-:W-:Y:S02]  /*c5f0*/  @!P1 R2UR UR22, R42 ;  /* 0x000000002a1692ca */ /* 0x000fe400000e0000 */
[----:B------:R-:W-:Y:S01]  /*c600*/  @!P1 R2UR UR23, R43 ;  /* 0x000000002b1792ca */ /* 0x000fe200000e0000 */
        /* <DEDUP_REMOVED lines=28> */
.L_x_188:
[----:B01----:R-:W-:-:S04]  /*c7d0*/  @!P1 IMAD.WIDE.U32 R6, R3, 0x8, R18 ;  /* 0x0000000803069825 */ /* 0x003fc800078e0012 */
[----:B------:R-:W-:Y:S01]  /*c7e0*/  @!P1 IMAD.WIDE.U32 R4, R3, 0x8, R22 ;  /* 0x0000000803049825 */ /* 0x000fe200078e0016 */
[----:B------:R1:W-:Y:S04]  /*c7f0*/  @!P1 ST.E.64 desc[UR20][R6.64], RZ ;  /* 0x000000ff06009985 */ /* 0x0003e8000c101b14 */
[----:B------:R1:W-:Y:S02]  /*c800*/  @!P1 ST.E.64 desc[UR22][R4.64], RZ ;  /* 0x000000ff04009985 */ /* 0x0003e4000c101b16 */
.L_x_185:
[----:B------:R-:W-:Y:S01]  /*c810*/  MOV R17, 0x8 ;  /* 0x0000000800117802 */ /* 0x000fe20000000f00 */
[----:B01----:R-:W-:Y:S01]  /*c820*/  IMAD.MOV.U32 R4, RZ, RZ, R30 ;  /* 0x000000ffff047224 */ /* 0x003fe200078e001e */
[----:B------:R-:W-:Y:S01]  /*c830*/  ISETP.NE.AND P0, PT, R54, RZ, PT ;  /* 0x000000ff3600720c */ /* 0x000fe20003f05270 */
[----:B------:R-:W-:Y:S01]  /*c840*/  IMAD.MOV.U32 R5, RZ, RZ, R31 ;  /* 0x000000ffff057224 */ /* 0x000fe200078e001f */
[----:B------:R0:W1:Y:S02]  /*c850*/  LDC.64 R6, c[0x4][R17] ;  /* 0x0100000011067b82 */ /* 0x0000640000000a00 */
[----:B------:R-:W-:-:S09]  /*c860*/  P2R R0, PR, RZ, 0x1 ;  /* 0x00000001ff007803 */ /* 0x000fd20000000000 */
[----:B------:R-:W-:-:S07]  /*c870*/  LEPC R20, `(.L_x_189) ;  /* 0x000000001014794e */ /* 0x000fce0000000000 */
[----:B01----:R-:W-:Y:S05]  /*c880*/  CALL.ABS.NOINC R6 ;  /* 0x0000000006007343 */ /* 0x003fea0003c00000 */
.L_x_189:
[----:B------:R0:W1:Y:S01]  /*c890*/  LDC.64 R6, c[0x4][R17] ;  /* 0x0100000011067b82 */ /* 0x0000620000000a00 */
[----:B------:R-:W-:Y:S02]  /*c8a0*/  IMAD.MOV.U32 R4, RZ, RZ, R2 ;  /* 0x000000ffff047224 */ /* 0x000fe400078e0002 */
[----:B------:R-:W-:-:S07]  /*c8b0*/  IMAD.MOV.U32 R5, RZ, RZ, R16 ;  /* 0x000000ffff057224 */ /* 0x000fce00078e0010 */
[----:B------:R-:W-:-:S07]  /*c8c0*/  LEPC R20, `(.L_x_190) ;  /* 0x000000001014794e */ /* 0x000fce0000000000 */
[----:B01----:R-:W-:Y:S05]  /*c8d0*/  CALL.ABS.NOINC R6 ;  /* 0x0000000006007343 */ /* 0x003fea0003c00000 */
.L_x_190:
[----:B------:R-:W-:Y:S01]  /*c8e0*/  MOV R0, 0x0 ;  /* 0x0000000000007802 */ /* 0x000fe20000000f00 */
[----:B------:R-:W-:Y:S02]  /*c8f0*/  IMAD.MOV.U32 R4, RZ, RZ, R28 ;  /* 0x000000ffff047224 */ /* 0x000fe400078e001c */
[----:B------:R-:W-:Y:S01]  /*c900*/  IMAD.MOV.U32 R5, RZ, RZ, R29 ;  /* 0x000000ffff057224 */ /* 0x000fe200078e001d */
[----:B------:R0:W1:Y:S06]  /*c910*/  LDC.64 R2, c[0x4][R0] ;  /* 0x0100000000027b82 */ /* 0x00006c0000000a00 */
[----:B------:R-:W-:-:S07]  /*c920*/  LEPC R20, `(.L_x_191) ;  /* 0x000000001014794e */ /* 0x000fce0000000000 */
[----:B01----:R-:W-:Y:S05]  /*c930*/  CALL.ABS.NOINC R2 ;  /* 0x0000000002007343 */ /* 0x003fea0003c00000 */
.L_x_191:
        /* <DEDUP_REMOVED lines=13> */
.L_x_193:
        /* <DEDUP_REMOVED lines=53> */
.L_x_192:
        /* <DEDUP_REMOVED lines=31> */
.L_x_194:
        /* <DEDUP_REMOVED lines=11> */
[----:B01----:R-:W-:Y:S01]  /*d000*/  @!P1 IMAD.WIDE.U32 R2, R5, 0x8, R30 ;  /* 0x0000000805029825 */ /* 0x003fe200078e001e */
        /* <DEDUP_REMOVED lines=10> */
.L_x_62:
[----:B01234-:R-:W0:Y:S02]  /*d0b0*/  LDC R2, c[0x0][0x3a0] ;  /* 0x0000e800ff027b82 */ /* 0x01fe240000000800 */
[----:B0-----:R-:W-:-:S04]  /*d0c0*/  ISETP.GE.AND P0, PT, R2, 0x2, PT ;  /* 0x000000020200780c */ /* 0x001fc80003f06270 */
[----:B------:R-:W-:-:S09]  /*d0d0*/  P2R R0, PR, RZ, 0x1 ;  /* 0x00000001ff007803 */ /* 0x000fd20000000000 */
[----:B------:R-:W-:Y:S05]  /*d0e0*/  @!P0 BRA `(.L_x_195) ;  /* 0x0000001000a88947 */ /* 0x000fea0003800000 */
[----:B------:R-:W-:Y:S01]  /*d0f0*/  ISETP.GE.U32.AND P1, PT, R52, 0xf, PT ;  /* 0x0000000f3400780c */ /* 0x000fe20003f26070 */
[----:B------:R-:W-:Y:S01]  /*d100*/  IMAD.MOV.U32 R3, RZ, RZ, RZ ;  /* 0x000000ffff037224 */ /* 0x000fe200078e00ff */
[----:B------:R-:W-:-:S04]  /*d110*/  LOP3.LUT R0, R54, 0xf, RZ, 0xc0, !PT ;  /* 0x0000000f36007812 */ /* 0x000fc800078ec0ff */
[----:B------:R-:W-:-:S07]  /*d120*/  ISETP.NE.AND P0, PT, R0, RZ, PT ;  /* 0x000000ff0000720c */ /* 0x000fce0003f05270 */
[----:B------:R-:W-:Y:S06]  /*d130*/  @!P1 BRA `(.L_x_196) ;  /* 0x0000000800909947 */ /* 0x000fec0003800000 */
[----:B------:R-:W0:Y:S01]  /*d140*/  LDCU UR4, c[0x0][0x3a0] ;  /* 0x00007400ff0477ac */ /* 0x000e220008000800 */
[----:B------:R-:W-:Y:S01]  /*d150*/  LOP3.LUT R3, R54, 0xfffffff0, RZ, 0xc0, !PT ;  /* 0xfffffff036037812 */ /* 0x000fe200078ec0ff */
[----:B------:R-:W-:Y:S01]  /*d160*/  BSSY.RECONVERGENT B0, `(.L_x_196) ;  /* 0x00000a1000007945 */ /* 0x000fe20003800200 */
[----:B------:R-:W-:Y:S01]  /*d170*/  IADD3 R12, P1, PT, R24, 0x40, RZ ;  /* 0x00000040180c7810 */ /* 0x000fe20007f3e0ff */
[C---:B-----5:R-:W-:Y:S01]  /*d180*/  IMAD R7, R2.reuse, 0xf, RZ ;  /* 0x0000000f02077824 */ /* 0x060fe200078e02ff */
[C---:B------:R-:W-:Y:S01]  /*d190*/  LEA R4, R2.reuse, 0xfffffff0, 0x4 ;  /* 0xfffffff002047811 */ /* 0x040fe200078e20ff */
[C---:B------:R-:W-:Y:S02]  /*d1a0*/  IMAD R9, R2.reuse, 0xe, RZ ;  /* 0x0000000e02097824 */ /* 0x040fe400078e02ff */
[C---:B------:R-:W-:Y:S02]  /*d1b0*/  IMAD R11, R2.reuse, 0xd, RZ ;  /* 0x0000000d020b7824 */ /* 0x040fe400078e02ff */
[----:B------:R-:W-:-:S02]  /*d1c0*/  IMAD R13, R2, 0xc, RZ ;  /* 0x0000000c020d7824 */ /* 0x000fc400078e02ff */
[C---:B------:R-:W-:Y:S02]  /*d1d0*/  IMAD R15, R2.reuse, 0xb, RZ ;  /* 0x0000000b020f7824 */ /* 0x040fe400078e02ff */
[C---:B------:R-:W-:Y:S02]  /*d1e0*/  IMAD R17, R2.reuse, 0xa, RZ ;  /* 0x0000000a02117824 */ /* 0x040fe400078e02ff */
[C---:B------:R-:W-:Y:S02]  /*d1f0*/  IMAD R21, R2.reuse, 0x9, RZ ;  /* 0x0000000902157824 */ /* 0x040fe400078e02ff */
[C---:B------:R-:W-:Y:S02]  /*d200*/  IMAD.SHL.U32 R29, R2.reuse, 0x8, RZ ;  /* 0x00000008021d7824 */ /* 0x040fe400078e00ff */
[C---:B------:R-:W-:Y:S02]  /*d210*/  IMAD R33, R2.reuse, 0x7, RZ ;  /* 0x0000000702217824 */ /* 0x040fe400078e02ff */
[----:B------:R-:W-:-:S02]  /*d220*/  IMAD R35, R2, 0x6, RZ ;  /* 0x0000000602237824 */ /* 0x000fc400078e02ff */
[C---:B------:R-:W-:Y:S02]  /*d230*/  IMAD R37, R2.reuse, 0x5, RZ ;  /* 0x0000000502257824 */ /* 0x040fe400078e02ff */
[C---:B------:R-:W-:Y:S02]  /*d240*/  IMAD.SHL.U32 R39, R2.reuse, 0x4, RZ ;  /* 0x0000000402277824 */ /* 0x040fe400078e00ff */
[C---:B------:R-:W-:Y:S02]  /*d250*/  IMAD R41, R2.reuse, 0x3, RZ ;  /* 0x0000000302297824 */ /* 0x040fe400078e02ff */
[----:B------:R-:W-:Y:S02]  /*d260*/  IMAD.SHL.U32 R45, R2, 0x2, RZ ;  /* 0x00000002022d7824 */ /* 0x000fe400078e00ff */
[----:B------:R-:W-:Y:S02]  /*d270*/  IMAD.MOV.U32 R5, RZ, RZ, RZ ;  /* 0x000000ffff057224 */ /* 0x000fe400078e00ff */
[----:B------:R-:W-:-:S02]  /*d280*/  IMAD.MOV.U32 R8, RZ, RZ, RZ ;  /* 0x000000ffff087224 */ /* 0x000fc400078e00ff */
[----:B------:R-:W-:Y:S02]  /*d290*/  IMAD.X R53, RZ, RZ, R25, P1 ;  /* 0x000000ffff357224 */ /* 0x000fe400008e0619 */
[----:B------:R-:W-:Y:S02]  /*d2a0*/  IMAD.MOV R6, RZ, RZ, -R3 ;  /* 0x000000ffff067224 */ /* 0x000fe400078e0a03 */
[----:B0-----:R-:W-:-:S07]  /*d2b0*/  IMAD.U32 R47, RZ, RZ, UR4 ;  /* 0x00000004ff2f7e24 */ /* 0x001fce000f8e00ff */
.L_x_197:
[----:B------:R-:W-:Y:S01]  /*d2c0*/  R2UR UR4, R42 ;  /* 0x000000002a0472ca */ /* 0x000fe200000e0000 */
[----:B0-----:R-:W-:Y:S01]  /*d2d0*/  IMAD.MOV.U32 R58, RZ, RZ, R30 ;  /* 0x000000ffff3a7224 */ /* 0x001fe200078e001e */
[----:B------:R-:W-:Y:S01]  /*d2e0*/  R2UR UR5, R43 ;  /* 0x000000002b0572ca */ /* 0x000fe200000e0000 */
[----:B------:R-:W-:Y:S02]  /*d2f0*/  IMAD.MOV.U32 R59, RZ, RZ, R31 ;  /* 0x000000ffff3b7224 */ /* 0x000fe400078e001f */
[----:B------:R-:W-:-:S10]  /*d300*/  IMAD.WIDE R58, R5, 0x8, R58 ;  /* 0x00000008053a7825 */ /* 0x000fd400078e023a */
[----:B------:R-:W2:Y:S01]  /*d310*/  LD.E.64 R58, desc[UR4][R58.64] ;  /* 0x000000043a3a7980 */ /* 0x000ea2000c101b00 */
[----:B------:R-:W-:Y:S01]  /*d320*/  VIADD R49, R47, 0xffffffff ;  /* 0xffffffff2f317836 */ /* 0x000fe20000000000 */
[----:B------:R-:W-:Y:S01]  /*d330*/  SHF.R.S32.HI R10, RZ, 0x1f, R8 ;  /* 0x0000001fff0a7819 */ /* 0x000fe20000011408 */
[----:B------:R-:W-:Y:S01]  /*d340*/  IMAD.MOV.U32 R48, RZ, RZ, R12 ;  /* 0x000000ffff307224 */ /* 0x000fe200078e000c */
[----:B------:R-:W-:Y:S02]  /*d350*/  R2UR UR6, R42 ;  /* 0x000000002a0672ca */ /* 0x000fe400000e0000 */
[----:B------:R-:W-:Y:S02]  /*d360*/  IADD3 R51, P1, PT, R49, R8, RZ ;  /* 0x0000000831337210 */ /* 0x000fe40007f3e0ff */
[----:B------:R-:W-:Y:S02]  /*d370*/  R2UR UR7, R43 ;  /* 0x000000002b0772ca */ /* 0x000fe400000e0000 */
[----:B------:R-:W-:-:S02]  /*d380*/  LEA.HI.X.SX32 R49, R49, R10, 0x1, P1 ;  /* 0x0000000a31317211 */ /* 0x000fc400008f0eff */
[----:B------:R-:W-:-:S04]  /*d390*/  LEA R50, P1, R51, R30, 0x3 ;  /* 0x0000001e33327211 */ /* 0x000fc800078218ff */
[----:B------:R-:W-:Y:S01]  /*d3a0*/  LEA.HI.X R51, R51, R31, R49, 0x3, P1 ;  /* 0x0000001f33337211 */ /* 0x000fe200008f1c31 */
[----:B------:R-:W-:-:S05]  /*d3b0*/  IMAD.MOV.U32 R49, RZ, RZ, R53 ;  /* 0x000000ffff317224 */ /* 0x000fca00078e0035 */
[----:B--2---:R0:W-:Y:S04]  /*d3c0*/  ST.E.64 desc[UR4][R48.64+-0x40], R58 ;  /* 0xffffc03a30007985 */ /* 0x0041e8000c101b04 */
[----:B------:R-:W2:Y:S01]  /*d3d0*/  LD.E.64 R50, desc[UR6][R50.64+0x8] ;  /* 0x0000080632327980 */ /* 0x000ea2000c101b00 */
[----:B------:R-:W-:-:S05]  /*d3e0*/  VIADD R53, R45, 0xfffffffe ;  /* 0xfffffffe2d357836 */ /* 0x000fca0000000000 */
[----:B------:R-:W-:-:S04]  /*d3f0*/  IADD3 R57, P1, PT, R53, R8, RZ ;  /* 0x0000000835397210 */ /* 0x000fc80007f3e0ff */
[----:B------:R-:W-:Y:S02]  /*d400*/  LEA.HI.X.SX32 R53, R53, R10, 0x1, P1 ;  /* 0x0000000a35357211 */ /* 0x000fe400008f0eff */
[----:B------:R-:W-:-:S04]  /*d410*/  LEA R56, P1, R57, R30, 0x3 ;  /* 0x0000001e39387211 */ /* 0x000fc800078218ff */
[----:B------:R-:W-:Y:S01]  /*d420*/  LEA.HI.X R57, R57, R31, R53, 0x3, P1 ;  /* 0x0000001f39397211 */ /* 0x000fe200008f1c35 */
[----:B------:R-:W-:Y:S01]  /*d430*/  VIADD R53, R41, 0xfffffffd ;  /* 0xfffffffd29357836 */ /* 0x000fe20000000000 */
[----:B--2---:R1:W-:Y:S04]  /*d440*/  ST.E.64 desc[UR4][R48.64+-0x38], R50 ;  /* 0xffffc83230007985 */ /* 0x0043e8000c101b04 */
[----:B------:R-:W2:Y:S01]  /*d450*/  LD.E.64 R56, desc[UR6][R56.64+0x10] ;  /* 0x0000100638387980 */ /* 0x000ea2000c101b00 */
[----:B0-----:R-:W-:-:S04]  /*d460*/  IADD3 R59, P1, PT, R53, R8, RZ ;  /* 0x00000008353b7210 */ /* 0x001fc80007f3e0ff */
[----:B------:R-:W-:Y:S02]  /*d470*/  LEA.HI.X.SX32 R53, R53, R10, 0x1, P1 ;  /* 0x0000000a35357211 */ /* 0x000fe400008f0eff */
[----:B------:R-:W-:-:S04]  /*d480*/  LEA R58, P1, R59, R30, 0x3 ;  /* 0x0000001e3b3a7211 */ /* 0x000fc800078218ff */
[----:B------:R-:W-:Y:S01]  /*d490*/  LEA.HI.X R59, R59, R31, R53, 0x3, P1 ;  /* 0x0000001f3b3b7211 */ /* 0x000fe200008f1c35 */
[----:B-1----:R-:W-:Y:S01]  /*d4a0*/  VIADD R51, R39, 0xfffffffc ;  /* 0xfffffffc27337836 */ /* 0x002fe20000000000 */
[----:B--2---:R0:W-:Y:S04]  /*d4b0*/  ST.E.64 desc[UR4][R48.64+-0x30], R56 ;  /* 0xffffd03830007985 */ /* 0x0041e8000c101b04 */
[----:B------:R-:W2:Y:S01]  /*d4c0*/  LD.E.64 R58, desc[UR6][R58.64+0x18] ;  /* 0x000018063a3a7980 */ /* 0x000ea2000c101b00 */
        /* <DEDUP_REMOVED lines=11> */
[----:B------:R-:W-:Y:S01]  /*d580*/  VIADD R53, R35, 0xfffffffa ;  /* 0xfffffffa23357836 */ /* 0x000fe20000000000 */
[----:B--2---:R0:W-:Y:S04]  /*d590*/  ST.E.64 desc[UR4][R48.64+-0x20], R50 ;  /* 0xffffe03230007985 */ /* 0x0041e8000c101b04 */
[----:B------:R-:W2:Y:S01]  /*d5a0*/  LD.E.64 R56, desc[UR6][R56.64+0x28] ;  /* 0x0000280638387980 */ /* 0x000ea2000c101b00 */
[----:B-1----:R-:W-:-:S04]  /*d5b0*/  IADD3 R59, P1, PT, R53, R8, RZ ;  /* 0x00000008353b7210 */ /* 0x002fc80007f3e0ff */
[----:B------:R-:W-:Y:S02]  /*d5c0*/  LEA.HI.X.SX32 R53, R53, R10, 0x1, P1 ;  /* 0x0000000a35357211 */ /* 0x000fe400008f0eff */
[----:B------:R-:W-:-:S04]  /*d5d0*/  LEA R58, P1, R59, R30, 0x3 ;  /* 0x0000001e3b3a7211 */ /* 0x000fc800078218ff */
[----:B------:R-:W-:Y:S01]  /*d5e0*/  LEA.HI.X R59, R59, R31, R53, 0x3, P1 ;  /* 0x0000001f3b3b7211 */ /* 0x000fe200008f1c35 */
[----:B0-----:R-:W-:Y:S01]  /*d5f0*/  VIADD R51, R33, 0xfffffff9 ;  /* 0xfffffff921337836 */ /* 0x001fe20000000000 */
        /* <DEDUP_REMOVED lines=62> */
[----:B------:R-:W-:Y:S01]  /*d9e0*/  VIADD R6, R6, 0x10 ;  /* 0x0000001006067836 */ /* 0x000fe20000000000 */
[----:B------:R-:W-:Y:S01]  /*d9f0*/  IADD3 R12, P1, PT, R48, 0x80, RZ ;  /* 0x00000080300c7810 */ /* 0x000fe20007f3e0ff */
[----:B--2---:R0:W-:Y:S04]  /*da00*/  ST.E.64 desc[UR4][R48.64+0x30], R56 ;  /* 0x0000303830007985 */ /* 0x0041e8000c101b04 */
[----:B------:R-:W2:Y:S01]  /*da10*/  LD.E.64 R58, desc[UR6][R58.64+0x78] ;  /* 0x000078063a3a7980 */ /* 0x000ea2000c101b00 */
[----:B------:R-:W-:Y:S01]  /*da20*/  IMAD.X R53, RZ, RZ, R49, P1 ;  /* 0x000000ffff357224 */ /* 0x000fe200008e0631 */
[----:B------:R-:W-:Y:S01]  /*da30*/  ISETP.NE.AND P1, PT, R6, RZ, PT ;  /* 0x000000ff0600720c */ /* 0x000fe20003f25270 */
[----:B------:R-:W-:-:S02]  /*da40*/  IMAD.IADD R47, R4, 0x1, R47 ;  /* 0x00000001042f7824 */ /* 0x000fc400078e022f */
[C---:B------:R-:W-:Y:S02]  /*da50*/  IMAD.IADD R45, R4.reuse, 0x1, R45 ;  /* 0x00000001042d7824 */ /* 0x040fe400078e022d */
[C---:B------:R-:W-:Y:S02]  /*da60*/  IMAD.IADD R41, R4.reuse, 0x1, R41 ;  /* 0x0000000104297824 */ /* 0x040fe400078e0229 */
[C---:B------:R-:W-:Y:S02]  /*da70*/  IMAD.IADD R39, R4.reuse, 0x1, R39 ;  /* 0x0000000104277824 */ /* 0x040fe400078e0227 */
[C---:B------:R-:W-:Y:S02]  /*da80*/  IMAD.IADD R37, R4.reuse, 0x1, R37 ;  /* 0x0000000104257824 */ /* 0x040fe400078e0225 */
[C---:B------:R-:W-:Y:S02]  /*da90*/  IMAD.IADD R35, R4.reuse, 0x1, R35 ;  /* 0x0000000104237824 */ /* 0x040fe400078e0223 */
        /* <DEDUP_REMOVED lines=8> */
[----:B------:R-:W-:Y:S02]  /*db20*/  IMAD.IADD R7, R4, 0x1, R7 ;  /* 0x0000000104077824 */ /* 0x000fe400078e0207 */
[----:B------:R-:W-:Y:S02]  /*db30*/  IMAD R5, R2, 0x10, R5 ;  /* 0x0000001002057824 */ /* 0x000fe400078e0205 */
[----:B------:R-:W-:Y:S01]  /*db40*/  VIADD R8, R8, 0x10 ;  /* 0x0000001008087836 */ /* 0x000fe20000000000 */
[----:B--2---:R0:W-:Y:S01]  /*db50*/  ST.E.64 desc[UR4][R48.64+0x38], R58 ;  /* 0x0000383a30007985 */ /* 0x0041e2000c101b04 */
[----:B------:R-:W-:Y:S05]  /*db60*/  @P1 BRA `(.L_x_197) ;  /* 0xfffffff400d41947 */ /* 0x000fea000383ffff */
[----:B------:R-:W-:Y:S05]  /*db70*/  BSYNC.RECONVERGENT B0 ;  /* 0x0000000000007941 */ /* 0x000fea0003800200 */
.L_x_196:
[----:B------:R-:W-:Y:S04]  /*db80*/  BSSY.RECONVERGENT B0, `(.L_x_195) ;  /* 0x0000080000007945 */ /* 0x000fe80003800200 */
[----:B------:R-:W-:Y:S05]  /*db90*/  @!P0 BRA `(.L_x_198) ;  /* 0x0000000400f88947 */ /* 0x000fea0003800000 */
[----:B------:R-:W-:Y:S02]  /*dba0*/  ISETP.GE.U32.AND P1, PT, R0, 0x8, PT ;  /* 0x000000080000780c */ /* 0x000fe40003f26070 */
[----:B------:R-:W-:-:S04]  /*dbb0*/  LOP3.LUT R14, R54, 0x7, RZ, 0xc0, !PT ;  /* 0x00000007360e7812 */ /* 0x000fc800078ec0ff */
[----:B------:R-:W-:-:S07]  /*dbc0*/  ISETP.NE.AND P0, PT, R14, RZ, PT ;  /* 0x000000ff0e00720c */ /* 0x000fce0003f05270 */
[----:B------:R-:W-:Y:S06]  /*dbd0*/  @!P1 BRA `(.L_x_199) ;  /* 0x0000000000f89947 */ /* 0x000fec0003800000 */
[----:B------:R-:W-:Y:S01]  /*dbe0*/  R2UR UR4, R42 ;  /* 0x000000002a0472ca */ /* 0x000fe200000e0000 */
[----:B------:R-:W-:Y:S01]  /*dbf0*/  IMAD R5, R3, R2, RZ ;  /* 0x0000000203057224 */ /* 0x000fe200078e02ff */
[----:B------:R-:W-:Y:S01]  /*dc00*/  R2UR UR5, R43 ;  /* 0x000000002b0572ca */ /* 0x000fe200000e0000 */
[----:B-----5:R-:W-:Y:S02]  /*dc10*/  IMAD.MOV.U32 R6, RZ, RZ, R30 ;  /* 0x000000ffff067224 */ /* 0x020fe400078e001e */
[----:B------:R-:W-:Y:S02]  /*dc20*/  IMAD.MOV.U32 R7, RZ, RZ, R31 ;  /* 0x000000ffff077224 */ /* 0x000fe400078e001f */
[----:B------:R-:W-:-:S08]  /*dc30*/  IMAD.WIDE R6, R5, 0x8, R6 ;  /* 0x0000000805067825 */ /* 0x000fd000078e0206 */
[----:B------:R-:W2:Y:S01]  /*dc40*/  LD.E.64 R6, desc[UR4][R6.64] ;  /* 0x0000000406067980 */ /* 0x000ea2000c101b00 */
[----:B------:R-:W-:Y:S01]  /*dc50*/  IMAD R0, R54, R3, R54 ;  /* 0x0000000336007224 */ /* 0x000fe200078e0236 */
[----:B------:R-:W-:Y:S01]  /*dc60*/  SHF.R.S32.HI R13, RZ, 0x1f, R3 ;  /* 0x0000001fff0d7819 */ /* 0x000fe20000011403 */
[C---:B------:R-:W-:Y:S01]  /*dc70*/  IMAD.WIDE.U32 R4, R3.reuse, 0x8, R24 ;  /* 0x0000000803047825 */ /* 0x040fe200078e0018 */
[----:B------:R-:W-:Y:S02]  /*dc80*/  R2UR UR6, R42 ;  /* 0x000000002a0672ca */ /* 0x000fe400000e0000 */
[----:B------:R-:W-:Y:S02]  /*dc90*/  IADD3 R9, P1, PT, R3, R0, RZ ;  /* 0x0000000003097210 */ /* 0x000fe40007f3e0ff */
[----:B------:R-:W-:Y:S02]  /*dca0*/  R2UR UR7, R43 ;  /* 0x000000002b0772ca */ /* 0x000fe400000e0000 */
[----:B------:R-:W-:-:S02]  /*dcb0*/  LEA.HI.X.SX32 R10, R0, R13, 0x1, P1 ;  /* 0x0000000d000a7211 */ /* 0x000fc400008f0eff */
[----:B------:R-:W-:-:S04]  /*dcc0*/  LEA R8, P1, R9, R30, 0x3 ;  /* 0x0000001e09087211 */ /* 0x000fc800078218ff */
[----:B------:R-:W-:Y:S01]  /*dcd0*/  LEA.HI.X R9, R9, R31, R10, 0x3, P1 ;  /* 0x0000001f09097211 */ /* 0x000fe200008f1c0a */
[----:B------:R-:W-:Y:S01]  /*dce0*/  IMAD.IADD R0, R54, 0x1, R0 ;  /* 0x0000000136007824 */ /* 0x000fe200078e0200 */
[----:B--2---:R1:W-:Y:S04]  /*dcf0*/  ST.E.64 desc[UR4][R4.64], R6 ;  /* 0x0000000604007985 */ /* 0x0043e8000c101b04 */
[----:B------:R-:W2:Y:S01]  /*dd00*/  LD.E.64 R8, desc[UR6][R8.64+0x8] ;  /* 0x0000080608087980 */ /* 0x000ea2000c101b00 */
[----:B------:R-:W-:-:S04]  /*dd10*/  IADD3 R11, P1, PT, R3, R0, RZ ;  /* 0x00000000030b7210 */ /* 0x000fc80007f3e0ff */
[----:B------:R-:W-:Y:S02]  /*dd20*/  LEA.HI.X.SX32 R12, R0, R13, 0x1, P1 ;  /* 0x0000000d000c7211 */ /* 0x000fe400008f0eff */
[----:B------:R-:W-:-:S04]  /*dd30*/  LEA R10, P1, R11, R30, 0x3 ;  /* 0x0000001e0b0a7211 */ /* 0x000fc800078218ff */
[----:B------:R-:W-:Y:S01]  /*dd40*/  LEA.HI.X R11, R11, R31, R12, 0x3, P1 ;  /* 0x0000001f0b0b7211 */ /* 0x000fe200008f1c0c */
[----:B------:R-:W-:Y:S01]  /*dd50*/  IMAD.IADD R0, R54, 0x1, R0 ;  /* 0x0000000136007824 */ /* 0x000fe200078e0200 */
[----:B--2---:R2:W-:Y:S04]  /*dd60*/  ST.E.64 desc[UR4][R4.64+0x8], R8 ;  /* 0x0000080804007985 */ /* 0x0045e8000c101b04 */
[----:B------:R-:W3:Y:S01]  /*dd70*/  LD.E.64 R10, desc[UR6][R10.64+0x10] ;  /* 0x000010060a0a7980 */ /* 0x000ee2000c101b00 */
[----:B-1----:R-:W-:-:S04]  /*dd80*/  IADD3 R7, P1, PT, R3, R0, RZ ;  /* 0x0000000003077210 */ /* 0x002fc80007f3e0ff */
[----:B------:R-:W-:Y:S02]  /*dd90*/  LEA.HI.X.SX32 R12, R0, R13, 0x1, P1 ;  /* 0x0000000d000c7211 */ /* 0x000fe400008f0eff */
[----:B------:R-:W-:-:S04]  /*dda0*/  LEA R6, P1, R7, R30, 0x3 ;  /* 0x0000001e07067211 */ /* 0x000fc800078218ff */
[----:B------:R-:W-:Y:S01]  /*ddb0*/  LEA.HI.X R7, R7, R31, R12, 0x3, P1 ;  /* 0x0000001f07077211 */ /* 0x000fe200008f1c0c */
[----:B------:R-:W-:Y:S01]  /*ddc0*/  IMAD.IADD R0, R54, 0x1, R0 ;  /* 0x0000000136007824 */ /* 0x000fe200078e0200 */
[----:B---3--:R1:W-:Y:S04]  /*ddd0*/  ST.E.64 desc[UR4][R4.64+0x10], R10 ;  /* 0x0000100a04007985 */ /* 0x0083e8000c101b04 */
[----:B------:R-:W3:Y:S01]  /*dde0*/  LD.E.64 R6, desc[UR6][R6.64+0x18] ;  /* 0x0000180606067980 */ /* 0x000ee2000c101b00 */
[----:B--2---:R-:W-:-:S04]  /*ddf0*/  IADD3 R9, P1, PT, R3, R0, RZ ;  /* 0x0000000003097210 */ /* 0x004fc80007f3e0ff */
[----:B------:R-:W-:Y:S02]  /*de00*/  LEA.HI.X.SX32 R12, R0, R13, 0x1, P1 ;  /* 0x0000000d000c7211 */ /* 0x000fe400008f0eff */
[----:B------:R-:W-:-:S04]  /*de10*/  LEA R8, P1, R9, R30, 0x3 ;  /* 0x0000001e09087211 */ /* 0x000fc800078218ff */
[----:B------:R-:W-:Y:S01]  /*de20*/  LEA.HI.X R9, R9, R31, R12, 0x3, P1 ;  /* 0x0000001f09097211 */ /* 0x000fe200008f1c0c */
[----:B------:R-:W-:Y:S01]  /*de30*/  IMAD.IADD R0, R54, 0x1, R0 ;  /* 0x0000000136007824 */ /* 0x000fe200078e0200 */
[----:B---3--:R2:W-:Y:S04]  /*de40*/  ST.E.64 desc[UR4][R4.64+0x18], R6 ;  /* 0x0000180604007985 */ /* 0x0085e8000c101b04 */
        /* <DEDUP_REMOVED lines=19> */
[----:B---3--:R2:W-:Y:S05]  /*df80*/  ST.E.64 desc[UR4][R4.64+0x30], R6 ;  /* 0x0000300604007985 */ /* 0x0085ea000c101b04 */
[----:B------:R-:W3:Y:S01]  /*df90*/  LD.E.64 R8, desc[UR6][R8.64+0x38] ;  /* 0x0000380608087980 */ /* 0x000ee2000c101b00 */
[----:B------:R-:W-:-:S03]  /*dfa0*/  VIADD R3, R3, 0x8 ;  /* 0x0000000803037836 */ /* 0x000fc60000000000 */
[----:B---3--:R2:W-:Y:S04]  /*dfb0*/  ST.E.64 desc[UR4][R4.64+0x38], R8 ;  /* 0x0000380804007985 */ /* 0x0085e8000c101b04 */
.L_x_199:
[----:B------:R-:W-:Y:S05]  /*dfc0*/  @!P0 BRA `(.L_x_198) ;  /* 0x0000000000ec8947 */ /* 0x000fea0003800000 */
[----:B------:R-:W-:Y:S02]  /*dfd0*/  ISETP.GE.U32.AND P1, PT, R14, 0x4, PT ;  /* 0x000000040e00780c */ /* 0x000fe40003f26070 */
[----:B------:R-:W-:-:S04]  /*dfe0*/  LOP3.LUT R0, R54, 0x3, RZ, 0xc0, !PT ;  /* 0x0000000336007812 */ /* 0x000fc800078ec0ff */
[----:B------:R-:W-:-:S07]  /*dff0*/  ISETP.NE.AND P0, PT, R0, RZ, PT ;  /* 0x000000ff0000720c */ /* 0x000fce0003f05270 */
[----:B------:R-:W-:Y:S06]  /*e000*/  @!P1 BRA `(.L_x_200) ;  /* 0x0000000000889947 */ /* 0x000fec0003800000 */
[----:B------:R-:W-:Y:S01]  /*e010*/  R2UR UR4, R42 ;  /* 0x000000002a0472ca */ /* 0x000fe200000e0000 */
[----:B--2--5:R-:W-:Y:S01]  /*e020*/  IMAD R7, R3, R2, RZ ;  /* 0x0000000203077224 */ /* 0x024fe200078e02ff */
[----:B------:R-:W-:Y:S01]  /*e030*/  R2UR UR5, R43 ;  /* 0x000000002b0572ca */ /* 0x000fe200000e0000 */
[----:B------:R-:W-:Y:S02]  /*e040*/  IMAD.MOV.U32 R4, RZ, RZ, R30 ;  /* 0x000000ffff047224 */ /* 0x000fe400078e001e */
        /* <DEDUP_REMOVED lines=21> */
[----:B------:R-:W2:Y:S01]  /*e1a0*/  LD.E.64 R8, desc[UR6][R8.64+0x10] ;  /* 0x0000100608087980 */ /* 0x000ea2000c101b00 */
[----:B-1----:R-:W-:-:S04]  /*e1b0*/  IADD3 R5, P1, PT, R3, R12, RZ ;  /* 0x0000000c03057210 */ /* 0x002fc80007f3e0ff */
[----:B------:R-:W-:Y:S02]  /*e1c0*/  LEA.HI.X.SX32 R12, R12, R13, 0x1, P1 ;  /* 0x0000000d0c0c7211 */ /* 0x000fe400008f0eff */
[----:B------:R-:W-:-:S04]  /*e1d0*/  LEA R4, P1, R5, R30, 0x3 ;  /* 0x0000001e05047211 */ /* 0x000fc800078218ff */
[----:B------:R-:W-:Y:S01]  /*e1e0*/  LEA.HI.X R5, R5, R31, R12, 0x3, P1 ;  /* 0x0000001f05057211 */ /* 0x000fe200008f1c0c */
[----:B--2---:R3:W-:Y:S05]  /*e1f0*/  ST.E.64 desc[UR4][R10.64+0x10], R8 ;  /* 0x000010080a007985 */ /* 0x0047ea000c101b04 */
[----:B------:R-:W2:Y:S01]  /*e200*/  LD.E.64 R4, desc[UR6][R4.64+0x18] ;  /* 0x0000180604047980 */ /* 0x000ea2000c101b00 */
[----:B------:R-:W-:-:S03]  /*e210*/  VIADD R3, R3, 0x4 ;  /* 0x0000000403037836 */ /* 0x000fc60000000000 */
[----:B--2---:R3:W-:Y:S04]  /*e220*/  ST.E.64 desc[UR4][R10.64+0x18], R4 ;  /* 0x000018040a007985 */ /* 0x0047e8000c101b04 */
.L_x_200:
[----:B------:R-:W-:Y:S05]  /*e230*/  @!P0 BRA `(.L_x_198) ;  /* 0x0000000000508947 */ /* 0x000fea0003800000 */
[----:B--23--:R-:W-:-:S04]  /*e240*/  IMAD.WIDE.U32 R4, R3, 0x8, R24 ;  /* 0x0000000803047825 */ /* 0x00cfc800078e0018 */
[----:B------:R-:W-:Y:S02]  /*e250*/  IMAD.MOV R0, RZ, RZ, -R0 ;  /* 0x000000ffff007224 */ /* 0x000fe400078e0a00 */
[----:B------:R-:W-:Y:S02]  /*e260*/  IMAD.MOV.U32 R8, RZ, RZ, R4 ;  /* 0x000000ffff087224 */ /* 0x000fe400078e0004 */
[----:B------:R-:W-:Y:S02]  /*e270*/  IMAD.MOV.U32 R9, RZ, RZ, R5 ;  /* 0x000000ffff097224 */ /* 0x000fe400078e0005 */
[----:B------:R-:W-:-:S07]  /*e280*/  IMAD R3, R3, R2, RZ ;  /* 0x0000000203037224 */ /* 0x000fce00078e02ff */
.L_x_201:
[----:B------:R-:W-:Y:S01]  /*e290*/  R2UR UR4, R42 ;  /* 0x000000002a0472ca */ /* 0x000fe200000e0000 */
[----:B-1----:R-:W-:Y:S01]  /*e2a0*/  IMAD.MOV.U32 R4, RZ, RZ, R30 ;  /* 0x000000ffff047224 */ /* 0x002fe200078e001e */
[----:B------:R-:W-:Y:S01]  /*e2b0*/  R2UR UR5, R43 ;  /* 0x000000002b0572ca */ /* 0x000fe200000e0000 */
[----:B------:R-:W-:Y:S02]  /*e2c0*/  IMAD.MOV.U32 R5, RZ, RZ, R31 ;  /* 0x000000ffff057224 */ /* 0x000fe400078e001f */
[----:B------:R-:W-:-:S10]  /*e2d0*/  IMAD.WIDE R4, R3, 0x8, R4 ;  /* 0x0000000803047825 */ /* 0x000fd400078e0204 */
[----:B------:R-:W2:Y:S01]  /*e2e0*/  LD.E.64 R4, desc[UR4][R4.64] ;  /* 0x0000000404047980 */ /* 0x000ea2000c101b00 */
[----:B------:R-:W-:Y:S02]  /*e2f0*/  VIADD R0, R0, 0x1 ;  /* 0x0000000100007836 */ /* 0x000fe40000000000 */
[----:B-----5:R-:W-:Y:S01]  /*e300*/  IMAD.MOV.U32 R6, RZ, RZ, R8 ;  /* 0x000000ffff067224 */ /* 0x020fe200078e0008 */
[----:B------:R-:W-:Y:S01]  /*e310*/  IADD3 R8, P1, PT, R8, 0x8, RZ ;  /* 0x0000000808087810 */ /* 0x000fe20007f3e0ff */
[--C-:B------:R-:W-:Y:S01]  /*e320*/  IMAD.MOV.U32 R7, RZ, RZ, R9.reuse ;  /* 0x000000ffff077224 */ /* 0x100fe200078e0009 */
[----:B------:R-:W-:Y:S01]  /*e330*/  ISETP.NE.AND P0, PT, R0, RZ, PT ;  /* 0x000000ff0000720c */ /* 0x000fe20003f05270 */
[----:B------:R-:W-:Y:S02]  /*e340*/  IMAD.IADD R3, R3, 0x1, R2 ;  /* 0x0000000103037824 */ /* 0x000fe400078e0202 */
[----:B------:R-:W-:Y:S01]  /*e350*/  IMAD.X R9, RZ, RZ, R9, P1 ;  /* 0x000000ffff097224 */ /* 0x000fe200008e0609 */
[----:B--2---:R1:W-:Y:S09]  /*e360*/  ST.E.64 desc[UR4][R6.64], R4 ;  /* 0x0000000406007985 */ /* 0x0043f2000c101b04 */
[----:B------:R-:W-:Y:S05]  /*e370*/  @P0 BRA `(.L_x_201) ;  /* 0xfffffffc00c40947 */ /* 0x000fea000383ffff */
.L_x_198:
[----:B------:R-:W-:Y:S05]  /*e380*/  BSYNC.RECONVERGENT B0 ;  /* 0x0000000000007941 */ /* 0x000fea0003800200 */
.L_x_195:
[----:B------:R-:W-:Y:S01]  /*e390*/  MOV R16, 0x8 ;  /* 0x0000000800107802 */ /* 0x000fe20000000f00 */
[----:B-123--:R-:W-:Y:S02]  /*e3a0*/  IMAD.MOV.U32 R5, RZ, RZ, R31 ;  /* 0x000000ffff057224 */ /* 0x00efe400078e001f */
[----:B------:R-:W-:Y:S01]  /*e3b0*/  IMAD.MOV.U32 R4, RZ, RZ, R30 ;  /* 0x000000ffff047224 */ /* 0x000fe200078e001e */
[----:B-----5:R1:W2:Y:S06]  /*e3c0*/  LDC.64 R6, c[0x4][R16] ;  /* 0x0100000010067b82 */ /* 0x0202ac0000000a00 */
[----:B------:R-:W-:-:S07]  /*e3d0*/  LEPC R20, `(.L_x_202) ;  /* 0x000000001014794e */ /* 0x000fce0000000000 */
[----:B012---:R-:W-:Y:S05]  /*e3e0*/  CALL.ABS.NOINC R6 ;  /* 0x0000000006007343 */ /* 0x007fea0003c00000 */
.L_x_202:
[----:B------:R0:W1:Y:S01]  /*e3f0*/  LDC.64 R6, c[0x4][R16] ;  /* 0x0100000010067b82 */ /* 0x0000620000000a00 */
[----:B------:R-:W-:Y:S02]  /*e400*/  IMAD.MOV.U32 R4, RZ, RZ, R22 ;  /* 0x000000ffff047224 */ /* 0x000fe400078e0016 */
[----:B------:R-:W-:-:S07]  /*e410*/  IMAD.MOV.U32 R5, RZ, RZ, R23 ;  /* 0x000000ffff057224 */ /* 0x000fce00078e0017 */
[----:B------:R-:W-:-:S07]  /*e420*/  LEPC R20, `(.L_x_203) ;  /* 0x000000001014794e */ /* 0x000fce0000000000 */
[----:B01----:R-:W-:Y:S05]  /*e430*/  CALL.ABS.NOINC R6 ;  /* 0x0000000006007343 */ /* 0x003fea0003c00000 */
.L_x_203:
[----:B------:R-:W0:Y:S01]  /*e440*/  LDC.64 R16, c[0x4][R16] ;  /* 0x0100000010107b82 */ /* 0x000e220000000a00 */
[----:B------:R-:W-:Y:S02]  /*e450*/  IMAD.MOV.U32 R4, RZ, RZ, R18 ;  /* 0x000000ffff047224 */ /* 0x000fe400078e0012 */
[----:B------:R-:W-:-:S07]  /*e460*/  IMAD.MOV.U32 R5, RZ, RZ, R19 ;  /* 0x000000ffff057224 */ /* 0x000fce00078e0013 */
[----:B------:R-:W-:-:S07]  /*e470*/  LEPC R20, `(.L_x_204) ;  /* 0x000000001014794e */ /* 0x000fce0000000000 */
[----:B0-----:R-:W-:Y:S05]  /*e480*/  CALL.ABS.NOINC R16 ;  /* 0x0000000010007343 */ /* 0x001fea0003c00000 */
.L_x_204:
[----:B------:R-:W0:Y:S01]  /*e490*/  LDCU UR4, c[0x0][0x3a0] ;  /* 0x00007400ff0477ac */ /* 0x000e220008000800 */
[----:B------:R-:W-:Y:S01]  /*e4a0*/  ISETP.GE.AND P6, PT, R2, 0x2, PT ;  /* 0x000000020200780c */ /* 0x000fe20003fc6270 */
[----:B0-----:R-:W-:-:S12]  /*e4b0*/  IMAD R55, R55, UR4, -R55 ;  /* 0x0000000437377c24 */ /* 0x001fd8000f8e0a37 */
[----:B------:R-:W-:Y:S05]  /*e4c0*/  @!P6 BRA `(.L_x_205) ;  /* 0x000000080018e947 */ /* 0x000fea0003800000 */
[----:B------:R-:W-:Y:S01]  /*e4d0*/  ISETP.GE.U32.AND P0, PT, R52, 0xf, PT ;  /* 0x0000000f3400780c */ /* 0x000fe20003f06070 */
[----:B------:R-:W-:Y:S01]  /*e4e0*/  IMAD.MOV.U32 R0, RZ, RZ, RZ ;  /* 0x000000ffff007224 */ /* 0x000fe200078e00ff */
[----:B------:R-:W-:-:S04]  /*e4f0*/  LOP3.LUT R18, R54, 0xf, RZ, 0xc0, !PT ;  /* 0x0000000f36127812 */ /* 0x000fc800078ec0ff */
[----:B------:R-:W-:-:S07]  /*e500*/  ISETP.NE.AND P2, PT, R18, RZ, PT ;  /* 0x000000ff1200720c */ /* 0x000fce0003f45270 */
[----:B------:R-:W-:Y:S06]  /*e510*/  @!P0 BRA `(.L_x_206) ;  /* 0x0000000000dc8947 */ /* 0x000fec0003800000 */
[----:B------:R-:W0:Y:S01]  /*e520*/  LDC.64 R14, c[0x0][0x388] ;  /* 0x0000e200ff0e7b82 */ /* 0x000e220000000a00 */
[----:B------:R-:W-:Y:S01]  /*e530*/  IADD3 R4, P1, PT, R24, 0x40, RZ ;  /* 0x0000004018047810 */ /* 0x000fe20007f3e0ff */
[----:B------:R-:W-:Y:S01]  /*e540*/  BSSY.RECONVERGENT B0, `(.L_x_206) ;  /* 0x0000034000007945 */ /* 0x000fe20003800200 */
[----:B------:R-:W-:Y:S01]  /*e550*/  LOP3.LUT R0, R54, 0xfffffff0, RZ, 0xc0, !PT ;  /* 0xfffffff036007812 */ /* 0x000fe200078ec0ff */
[----:B------:R-:W-:Y:S02]  /*e560*/  IMAD.MOV.U32 R17, RZ, RZ, R55 ;  /* 0x000000ffff117224 */ /* 0x000fe400078e0037 */
[----:B------:R-:W-:Y:S02]  /*e570*/  IMAD.X R5, RZ, RZ, R25, P1 ;  /* 0x000000ffff057224 */ /* 0x000fe400008e0619 */
[----:B------:R-:W-:Y:S01]  /*e580*/  IMAD.MOV R16, RZ, RZ, -R0 ;  /* 0x000000ffff107224 */ /* 0x000fe200078e0a00 */
[----:B0-----:R-:W-:-:S05]  /*e590*/  IADD3 R14, P0, PT, R14, 0x40, RZ ;  /* 0x000000400e0e7810 */ /* 0x001fca0007f1e0ff */
[----:B------:R-:W-:-:S08]  /*e5a0*/  IMAD.X R15, RZ, RZ, R15, P0 ;  /* 0x000000ffff0f7224 */ /* 0x000fd000000e060f */
.L_x_207:
[----:B------:R-:W-:Y:S01]  /*e5b0*/  R2UR UR4, R42 ;  /* 0x000000002a0472ca */ /* 0x000fe200000e0000 */
[----:B------:R-:W-:Y:S01]  /*e5c0*/  IMAD.MOV.U32 R12, RZ, RZ, R4 ;  /* 0x000000ffff0c7224 */ /* 0x000fe200078e0004 */
[----:B------:R-:W-:Y:S01]  /*e5d0*/  R2UR UR5, R43 ;  /* 0x000000002b0572ca */ /* 0x000fe200000e0000 */
[----:B------:R-:W-:-:S12]  /*e5e0*/  IMAD.MOV.U32 R13, RZ, RZ, R5 ;  /* 0x000000ffff0d7224 */ /* 0x000fd800078e0005 */
[----:B------:R-:W2:Y:S01]  /*e5f0*/  LD.E.64 R4, desc[UR4][R12.64+-0x40] ;  /* 0xffffc0040c047980 */ /* 0x000ea2000c101b00 */
[----:B------:R-:W-:Y:S01]  /*e600*/  R2UR UR6, R42 ;  /* 0x000000002a0672ca */ /* 0x000fe200000e0000 */
[----:B-1----:R-:W-:Y:S01]  /*e610*/  IMAD.WIDE R2, R17, 0x8, R14 ;  /* 0x0000000811027825 */ /* 0x002fe200078e020e */
[----:B------:R-:W-:-:S04]  /*e620*/  R2UR UR7, R43 ;  /* 0x000000002b0772ca */ /* 0x000fc800000e0000 */
[----:B--2---:R0:W-:Y:S09]  /*e630*/  STG.E.64 desc[UR4][R2.64+-0x40], R4 ;  /* 0xffffc00402007986 */ /* 0x0041f2000c101b04 */
[----:B------:R-:W2:Y:S04]  /*e640*/  LD.E.64 R6, desc[UR6][R12.64+-0x38] ;  /* 0xffffc8060c067980 */ /* 0x000ea8000c101b00 */
[----:B--2---:R1:W-:Y:S04]  /*e650*/  STG.E.64 desc[UR4][R2.64+-0x38], R6 ;  /* 0xffffc80602007986 */ /* 0x0043e8000c101b04 */
[----:B------:R-:W2:Y:S04]  /*e660*/  LD.E.64 R8, desc[UR6][R12.64+-0x30] ;  /* 0xffffd0060c087980 */ /* 0x000ea8000c101b00 */
[----:B--2---:R2:W-:Y:S04]  /*e670*/  STG.E.64 desc[UR4][R2.64+-0x30], R8 ;  /* 0xffffd00802007986 */ /* 0x0045e8000c101b04 */
[----:B------:R-:W3:Y:S04]  /*e680*/  LD.E.64 R10, desc[UR6][R12.64+-0x28] ;  /* 0xffffd8060c0a7980 */ /* 0x000ee8000c101b00 */
[----:B---3--:R3:W-:Y:S04]  /*e690*/  STG.E.64 desc[UR4][R2.64+-0x28], R10 ;  /* 0xffffd80a02007986 */ /* 0x0087e8000c101b04 */
[----:B0-----:R-:W4:Y:S04]  /*e6a0*/  LD.E.64 R4, desc[UR6][R12.64+-0x20] ;  /* 0xffffe0060c047980 */ /* 0x001f28000c101b00 */
[----:B----4-:R0:W-:Y:S04]  /*e6b0*/  STG.E.64 desc[UR4][R2.64+-0x20], R4 ;  /* 0xffffe00402007986 */ /* 0x0101e8000c101b04 */
[----:B-1----:R-:W4:Y:S04]  /*e6c0*/  LD.E.64 R6, desc[UR6][R12.64+-0x18] ;  /* 0xffffe8060c067980 */ /* 0x002f28000c101b00 */
[----:B----4-:R1:W-:Y:S04]  /*e6d0*/  STG.E.64 desc[UR4][R2.64+-0x18], R6 ;  /* 0xffffe80602007986 */ /* 0x0103e8000c101b04 */
[----:B--2---:R-:W2:Y:S04]  /*e6e0*/  LD.E.64 R8, desc[UR6][R12.64+-0x10] ;  /* 0xfffff0060c087980 */ /* 0x004ea8000c101b00 */
[----:B--2---:R2:W-:Y:S04]  /*e6f0*/  STG.E.64 desc[UR4][R2.64+-0x10], R8 ;  /* 0xfffff00802007986 */ /* 0x0045e8000c101b04 */
[----:B---3--:R-:W3:Y:S04]  /*e700*/  LD.E.64 R10, desc[UR6][R12.64+-0x8] ;  /* 0xfffff8060c0a7980 */ /* 0x008ee8000c101b00 */
        /* <DEDUP_REMOVED lines=13> */
[----:B--2---:R-:W2:Y:S01]  /*e7e0*/  LD.E.64 R8, desc[UR6][R12.64+0x30] ;  /* 0x000030060c087980 */ /* 0x004ea2000c101b00 */
[----:B------:R-:W-:-:S05]  /*e7f0*/  VIADD R16, R16, 0x10 ;  /* 0x0000001010107836 */ /* 0x000fca0000000000 */
[----:B------:R-:W-:Y:S01]  /*e800*/  ISETP.NE.AND P0, PT, R16, RZ, PT ;  /* 0x000000ff1000720c */ /* 0x000fe20003f05270 */
[----:B--2---:R1:W-:Y:S04]  /*e810*/  STG.E.64 desc[UR4][R2.64+0x30], R8 ;  /* 0x0000300802007986 */ /* 0x0043e8000c101b04 */
[----:B---3--:R-:W2:Y:S01]  /*e820*/  LD.E.64 R10, desc[UR6][R12.64+0x38] ;  /* 0x000038060c0a7980 */ /* 0x008ea2000c101b00 */
[----:B0-----:R-:W-:Y:S01]  /*e830*/  IADD3 R4, P1, PT, R12, 0x80, RZ ;  /* 0x000000800c047810 */ /* 0x001fe20007f3e0ff */
[----:B------:R-:W-:-:S04]  /*e840*/  VIADD R17, R17, 0x10 ;  /* 0x0000001011117836 */ /* 0x000fc80000000000 */
[----:B------:R-:W-:Y:S01]  /*e850*/  IMAD.X R5, RZ, RZ, R13, P1 ;  /* 0x000000ffff057224 */ /* 0x000fe200008e060d */
[----:B--2---:R1:W-:Y:S01]  /*e860*/  STG.E.64 desc[UR4][R2.64+0x38], R10 ;  /* 0x0000380a02007986 */ /* 0x0043e2000c101b04 */
[----:B------:R-:W-:Y:S06]  /*e870*/  @P0 BRA `(.L_x_207) ;  /* 0xfffffffc004c0947 */ /* 0x000fec000383ffff */
[----:B------:R-:W-:Y:S05]  /*e880*/  BSYNC.RECONVERGENT B0 ;  /* 0x0000000000007941 */ /* 0x000fea0003800200 */
.L_x_206:
[----:B------:R-:W-:Y:S04]  /*e890*/  BSSY.RECONVERGENT B0, `(.L_x_205) ;  /* 0x0000049000007945 */ /* 0x000fe80003800200 */
[----:B------:R-:W-:Y:S05]  /*e8a0*/  @!P2 BRA `(.L_x_208) ;  /* 0x00000004001ca947 */ /* 0x000fea0003800000 */
[----:B------:R-:W-:Y:S02]  /*e8b0*/  ISETP.GE.U32.AND P0, PT, R18, 0x8, PT ;  /* 0x000000081200780c */ /* 0x000fe40003f06070 */
[----:B------:R-:W-:-:S04]  /*e8c0*/  LOP3.LUT R14, R54, 0x7, RZ, 0xc0, !PT ;  /* 0x00000007360e7812 */ /* 0x000fc800078ec0ff */
[----:B------:R-:W-:-:S07]  /*e8d0*/  ISETP.NE.AND P1, PT, R14, RZ, PT ;  /* 0x000000ff0e00720c */ /* 0x000fce0003f25270 */
[----:B------:R-:W-:Y:S06]  /*e8e0*/  @!P0 BRA `(.L_x_209) ;  /* 0x0000000000648947 */ /* 0x000fec0003800000 */
[----:B------:R-:W-:Y:S01]  /*e8f0*/  R2UR UR4, R42 ;  /* 0x000000002a0472ca */ /* 0x000fe200000e0000 */
[----:B-1----:R-:W-:Y:S01]  /*e900*/  IMAD.WIDE.U32 R2, R0, 0x8, R24 ;  /* 0x0000000800027825 */ /* 0x002fe200078e0018 */
[----:B------:R-:W-:Y:S01]  /*e910*/  R2UR UR5, R43 ;  /* 0x000000002b0572ca */ /* 0x000fe200000e0000 */
[----:B------:R-:W0:-:S12]  /*e920*/  LDC.64 R6, c[0x0][0x388] ;  /* 0x0000e200ff067b82 */ /* 0x000e180000000a00 */
[----:B------:R-:W2:Y:S01]  /*e930*/  LD.E.64 R4, desc[UR4][R2.64] ;  /* 0x0000000402047980 */ /* 0x000ea2000c101b00 */
[----:B------:R-:W-:Y:S01]  /*e940*/  R2UR UR6, R42 ;  /* 0x000000002a0672ca */ /* 0x000fe200000e0000 */
[----:B------:R-:W-:Y:S01]  /*e950*/  IMAD.IADD R9, R55, 0x1, R0 ;  /* 0x0000000137097824 */ /* 0x000fe200078e0200 */
[----:B------:R-:W-:-:S03]  /*e960*/  R2UR UR7, R43 ;  /* 0x000000002b0772ca */ /* 0x000fc600000e0000 */
[----:B0-----:R-:W-:-:S05]  /*e970*/  IMAD.WIDE R6, R9, 0x8, R6 ;  /* 0x0000000809067825 */ /* 0x001fca00078e0206 */
[----:B--2---:R0:W-:Y:S05]  /*e980*/  STG.E.64 desc[UR4][R6.64], R4 ;  /* 0x0000000406007986 */ /* 0x0041ea000c101b04 */
        /* <DEDUP_REMOVED lines=12> */
[----:B---3--:R-:W2:Y:S01]  /*ea50*/  LD.E.64 R12, desc[UR6][R2.64+0x38] ;  /* 0x00003806020c7980 */ /* 0x008ea2000c101b00 */
[----:B------:R-:W-:-:S03]  /*ea60*/  VIADD R0, R0, 0x8 ;  /* 0x0000000800007836 */ /* 0x000fc60000000000 */
[----:B--2---:R0:W-:Y:S04]  /*ea70*/  STG.E.64 desc[UR4][R6.64+0x38], R12 ;  /* 0x0000380c06007986 */ /* 0x0041e8000c101b04 */
.L_x_209:
[----:B------:R-:W-:Y:S05]  /*ea80*/  @!P1 BRA `(.L_x_208) ;  /* 0x0000000000a49947 */ /* 0x000fea0003800000 */
[----:B------:R-:W-:Y:S02]  /*ea90*/  ISETP.GE.U32.AND P0, PT, R14, 0x4, PT ;  /* 0x000000040e00780c */ /* 0x000fe40003f06070 */
[----:B------:R-:W-:-:S04]  /*eaa0*/  LOP3.LUT R54, R54, 0x3, RZ, 0xc0, !PT ;  /* 0x0000000336367812 */ /* 0x000fc800078ec0ff */
[----:B------:R-:W-:-:S07]  /*eab0*/  ISETP.NE.AND P1, PT, R54, RZ, PT ;  /* 0x000000ff3600720c */ /* 0x000fce0003f25270 */
[----:B------:R-:W-:Y:S06]  /*eac0*/  @!P0 BRA `(.L_x_210) ;  /* 0x0000000000448947 */ /* 0x000fec0003800000 */
[----:B------:R-:W-:Y:S01]  /*ead0*/  R2UR UR4, R42 ;  /* 0x000000002a0472ca */ /* 0x000fe200000e0000 */
[----:B01----:R-:W-:Y:S01]  /*eae0*/  IMAD.WIDE.U32 R10, R0, 0x8, R24 ;  /* 0x00000008000a7825 */ /* 0x003fe200078e0018 */
        /* <DEDUP_REMOVED lines=8> */
[----:B------:R-:W3:Y:S04]  /*eb70*/  LD.E.64 R4, desc[UR6][R10.64+0x8] ;  /* 0x000008060a047980 */ /* 0x000ee8000c101b00 */
[----:B---3--:R2:W-:Y:S04]  /*eb80*/  STG.E.64 desc[UR4][R12.64+0x8], R4 ;  /* 0x000008040c007986 */ /* 0x0085e8000c101b04 */
[----:B------:R-:W3:Y:S04]  /*eb90*/  LD.E.64 R6, desc[UR6][R10.64+0x10] ;  /* 0x000010060a067980 */ /* 0x000ee8000c101b00 */
[----:B---3--:R2:W-:Y:S04]  /*eba0*/  STG.E.64 desc[UR4][R12.64+0x10], R6 ;  /* 0x000010060c007986 */ /* 0x0085e8000c101b04 */
[----:B------:R-:W3:Y:S01]  /*ebb0*/  LD.E.64 R8, desc[UR6][R10.64+0x18] ;  /* 0x000018060a087980 */ /* 0x000ee2000c101b00 */
[----:B------:R-:W-:-:S03]  /*ebc0*/  VIADD R0, R0, 0x4 ;  /* 0x0000000400007836 */ /* 0x000fc60000000000 */
[----:B---3--:R2:W-:Y:S04]  /*ebd0*/  STG.E.64 desc[UR4][R12.64+0x18], R8 ;  /* 0x000018080c007986 */ /* 0x0085e8000c101b04 */
.L_x_210:
[----:B------:R-:W-:Y:S05]  /*ebe0*/  @!P1 BRA `(.L_x_208) ;  /* 0x00000000004c9947 */ /* 0x000fea0003800000 */
[----:B012---:R-:W0:Y:S01]  /*ebf0*/  LDC.64 R6, c[0x0][0x388] ;  /* 0x0000e200ff067b82 */ /* 0x007e220000000a00 */
[----:B------:R-:W-:-:S04]  /*ec00*/  IMAD.WIDE.U32 R2, R0, 0x8, R24 ;  /* 0x0000000800027825 */ /* 0x000fc800078e0018 */
[----:B------:R-:W-:Y:S02]  /*ec10*/  IMAD.IADD R55, R55, 0x1, R0 ;  /* 0x0000000137377824 */ /* 0x000fe400078e0200 */
[----:B------:R-:W-:Y:S02]  /*ec20*/  IMAD.MOV.U32 R8, RZ, RZ, R2 ;  /* 0x000000ffff087224 */ /* 0x000fe400078e0002 */
[----:B------:R-:W-:Y:S02]  /*ec30*/  IMAD.MOV.U32 R9, RZ, RZ, R3 ;  /* 0x000000ffff097224 */ /* 0x000fe400078e0003 */
[----:B------:R-:W-:-:S07]  /*ec40*/  IMAD.MOV R0, RZ, RZ, -R54 ;  /* 0x000000ffff007224 */ /* 0x000fce00078e0a36 */
.L_x_211:
[----:B------:R-:W-:Y:S01]  /*ec50*/  R2UR UR4, R42 ;  /* 0x000000002a0472ca */ /* 0x000fe200000e0000 */
[----:B---3--:R-:W-:Y:S01]  /*ec60*/  IMAD.MOV.U32 R4, RZ, RZ, R8 ;  /* 0x000000ffff047224 */ /* 0x008fe200078e0008 */
[----:B------:R-:W-:Y:S01]  /*ec70*/  R2UR UR5, R43 ;  /* 0x000000002b0572ca */ /* 0x000fe200000e0000 */
[----:B------:R-:W-:-:S12]  /*ec80*/  IMAD.MOV.U32 R5, RZ, RZ, R9 ;  /* 0x000000ffff057224 */ /* 0x000fd800078e0009 */
[----:B------:R-:W2:Y:S01]  /*ec90*/  LD.E.64 R4, desc[UR4][R4.64] ;  /* 0x0000000404047980 */ /* 0x000ea2000c101b00 */
[----:B------:R-:W-:Y:S01]  /*eca0*/  VIADD R0, R0, 0x1 ;  /* 0x0000000100007836 */ /* 0x000fe20000000000 */
[----:B------:R-:W-:Y:S01]  /*ecb0*/  IADD3 R8, P1, PT, R8, 0x8, RZ ;  /* 0x0000000808087810 */ /* 0x000fe20007f3e0ff */
[----:B0-----:R-:W-:-:S03]  /*ecc0*/  IMAD.WIDE R2, R55, 0x8, R6 ;  /* 0x0000000837027825 */ /* 0x001fc600078e0206 */
[----:B------:R-:W-:Y:S01]  /*ecd0*/  ISETP.NE.AND P0, PT, R0, RZ, PT ;  /* 0x000000ff0000720c */ /* 0x000fe20003f05270 */
[----:B------:R-:W-:Y:S02]  /*ece0*/  VIADD R55, R55, 0x1 ;  /* 0x0000000137377836 */ /* 0x000fe40000000000 */
[----:B------:R-:W-:Y:S01]  /*ecf0*/  IMAD.X R9, RZ, RZ, R9, P1 ;  /* 0x000000ffff097224 */ /* 0x000fe200008e0609 */
[----:B--2---:R3:W-:Y:S09]  /*ed00*/  STG.E.64 desc[UR4][R2.64], R4 ;  /* 0x0000000402007986 */ /* 0x0047f2000c101b04 */
[----:B------:R-:W-:Y:S05]  /*ed10*/  @P0 BRA `(.L_x_211) ;  /* 0xfffffffc00cc0947 */ /* 0x000fea000383ffff */
.L_x_208:
[----:B------:R-:W-:Y:S05]  /*ed20*/  BSYNC.RECONVERGENT B0 ;  /* 0x0000000000007941 */ /* 0x000fea0003800200 */
.L_x_205:
[----:B-123--:R-:W-:Y:S01]  /*ed30*/  MOV R2, 0x8 ;  /* 0x0000000800027802 */ /* 0x00efe20000000f00 */
[----:B0-----:R-:W-:Y:S02]  /*ed40*/  IMAD.MOV.U32 R4, RZ, RZ, R26 ;  /* 0x000000ffff047224 */ /* 0x001fe400078e001a */
[----:B------:R-:W-:Y:S01]  /*ed50*/  IMAD.MOV.U32 R5, RZ, RZ, R27 ;  /* 0x000000ffff057224 */ /* 0x000fe200078e001b */
[----:B------:R0:W1:Y:S06]  /*ed60*/  LDC.64 R6, c[0x4][R2] ;  /* 0x0100000002067b82 */ /* 0x00006c0000000a00 */
[----:B------:R-:W-:-:S07]  /*ed70*/  LEPC R20, `(.L_x_212) ;  /* 0x000000001014794e */ /* 0x000fce0000000000 */
[----:B01----:R-:W-:Y:S05]  /*ed80*/  CALL.ABS.NOINC R6 ;  /* 0x0000000006007343 */ /* 0x003fea0003c00000 */
.L_x_212:
[----:B------:R-:W0:Y:S01]  /*ed90*/  LDC.64 R2, c[0x4][R2] ;  /* 0x0100000002027b82 */ /* 0x000e220000000a00 */
[----:B------:R-:W-:Y:S02]  /*eda0*/  IMAD.MOV.U32 R4, RZ, RZ, R24 ;  /* 0x000000ffff047224 */ /* 0x000fe400078e0018 */
[----:B------:R-:W-:-:S07]  /*edb0*/  IMAD.MOV.U32 R5, RZ, RZ, R25 ;  /* 0x000000ffff057224 */ /* 0x000fce00078e0019 */
[----:B------:R-:W-:-:S07]  /*edc0*/  LEPC R20, `(.L_x_213) ;  /* 0x000000001014794e */ /* 0x000fce0000000000 */
[----:B0-----:R-:W-:Y:S05]  /*edd0*/  CALL.ABS.NOINC R2 ;  /* 0x0000000002007343 */ /* 0x001fea0003c00000 */
.L_x_213:
[----:B------:R-:W-:Y:S05]  /*ede0*/  EXIT ;  /* 0x000000000000794d */ /* 0x000fea0003800000 */
        .weak           $__internal_0_$__cuda_sm20_div_rn_f64_full
        .type           $__internal_0_$__cuda_sm20_div_rn_f64_full,@function
        .size           $__internal_0_$__cuda_sm20_div_rn_f64_full,($__internal_1_$__cuda_sm20_dsqrt_rn_f64_mediumpath_v1 - $__internal_0_$__cuda_sm20_div_rn_f64_full)
$__internal_0_$__cuda_sm20_div_rn_f64_full:
[C---:B------:R-:W-:Y:S01]  /*edf0*/  FSETP.GEU.AND P0, PT, |R7|.reuse, 1.469367938527859385e-39, PT ;  /* 0x001000000700780b */ /* 0x040fe20003f0e200 */
[----:B------:R-:W-:Y:S01]  /*ee00*/  IMAD.MOV.U32 R66, RZ, RZ, 0x1 ;  /* 0x00000001ff427424 */ /* 0x000fe200078e00ff */
[----:B------:R-:W-:Y:S01]  /*ee10*/  LOP3.LUT R20, R7, 0x800fffff, RZ, 0xc0, !PT ;  /* 0x800fffff07147812 */ /* 0x000fe200078ec0ff */
[----:B------:R-:W-:Y:S01]  /*ee20*/  IMAD.MOV.U32 R60, RZ, RZ, 0x1ca00000 ;  /* 0x1ca00000ff3c7424 */ /* 0x000fe200078e00ff */
[C---:B------:R-:W-:Y:S01]  /*ee30*/  FSETP.GEU.AND P1, PT, |R5|.reuse, 1.469367938527859385e-39, PT ;  /* 0x001000000500780b */ /* 0x040fe20003f2e200 */
[----:B------:R-:W-:Y:S01]  /*ee40*/  BSSY.RECONVERGENT B0, `(.L_x_214) ;  /* 0x0000052000007945 */ /* 0x000fe20003800200 */
[----:B------:R-:W-:Y:S01]  /*ee50*/  LOP3.LUT R21, R20, 0x3ff00000, RZ, 0xfc, !PT ;  /* 0x3ff0000014157812 */ /* 0x000fe200078efcff */
[----:B------:R-:W-:Y:S01]  /*ee60*/  IMAD.MOV.U32 R20, RZ, RZ, R6 ;  /* 0x000000ffff147224 */ /* 0x000fe200078e0006 */
[----:B------:R-:W-:Y:S02]  /*ee70*/  LOP3.LUT R59, R5, 0x7ff00000, RZ, 0xc0, !PT ;  /* 0x7ff00000053b7812 */ /* 0x000fe400078ec0ff */
[----:B------:R-:W-:-:S03]  /*ee80*/  LOP3.LUT R62, R7, 0x7ff00000, RZ, 0xc0, !PT ;  /* 0x7ff00000073e7812 */ /* 0x000fc600078ec0ff */
[----:B------:R-:W-:Y:S01]  /*ee90*/  @!P0 DMUL R20, R6, 8.98846567431157953865e+307 ;  /* 0x7fe0000006148828 */ /* 0x000fe20000000000 */
[----:B------:R-:W-:-:S03]  /*eea0*/  IMAD.MOV.U32 R61, RZ, RZ, R59 ;  /* 0x000000ffff3d7224 */ /* 0x000fc600078e003b */
[----:B------:R-:W-:Y:S02]  /*eeb0*/  @!P1 LOP3.LUT R12, R7, 0x7ff00000, RZ, 0xc0, !PT ;  /* 0x7ff00000070c9812 */ /* 0x000fe400078ec0ff */
[----:B------:R-:W0:Y:S02]  /*eec0*/  MUFU.RCP64H R67, R21 ;  /* 0x0000001500437308 */ /* 0x000e240000001800 */
[----:B------:R-:W-:-:S04]  /*eed0*/  @!P1 ISETP.GE.U32.AND P2, PT, R59, R12, PT ;  /* 0x0000000c3b00920c */ /* 0x000fc80003f46070 */
[----:B------:R-:W-:Y:S02]  /*eee0*/  @!P1 SEL R13, R60, 0x63400000, !P2 ;  /* 0x634000003c0d9807 */ /* 0x000fe40005000000 */
[----:B------:R-:W-:Y:S02]  /*eef0*/  ISETP.GE.U32.AND P2, PT, R59, R62, PT ;  /* 0x0000003e3b00720c */ /* 0x000fe40003f46070 */
[----:B------:R-:W-:Y:S02]  /*ef00*/  @!P1 LOP3.LUT R12, R13, 0x80000000, R5, 0xf8, !PT ;  /* 0x800000000d0c9812 */ /* 0x000fe400078ef805 */
[----:B------:R-:W-:Y:S02]  /*ef10*/  @!P0 LOP3.LUT R62, R21, 0x7ff00000, RZ, 0xc0, !PT ;  /* 0x7ff00000153e8812 */ /* 0x000fe400078ec0ff */
[----:B------:R-:W-:Y:S01]  /*ef20*/  @!P1 LOP3.LUT R13, R12, 0x100000, RZ, 0xfc, !PT ;  /* 0x001000000c0d9812 */ /* 0x000fe200078efcff */
[----:B------:R-:W-:Y:S01]  /*ef30*/  @!P1 IMAD.MOV.U32 R12, RZ, RZ, RZ ;  /* 0x000000ffff0c9224 */ /* 0x000fe200078e00ff */
[----:B0-----:R-:W-:-:S08]  /*ef40*/  DFMA R14, R66, -R20, 1 ;  /* 0x3ff00000420e742b */ /* 0x001fd00000000814 */
[----:B------:R-:W-:-:S08]  /*ef50*/  DFMA R14, R14, R14, R14 ;  /* 0x0000000e0e0e722b */ /* 0x000fd0000000000e */
[----:B------:R-:W-:Y:S01]  /*ef60*/  DFMA R66, R66, R14, R66 ;  /* 0x0000000e4242722b */ /* 0x000fe20000000042 */
[----:B------:R-:W-:Y:S01]  /*ef70*/  SEL R15, R60, 0x63400000, !P2 ;  /* 0x634000003c0f7807 */ /* 0x000fe20005000000 */
[----:B------:R-:W-:-:S03]  /*ef80*/  IMAD.MOV.U32 R14, RZ, RZ, R4 ;  /* 0x000000ffff0e7224 */ /* 0x000fc600078e0004 */
[----:B------:R-:W-:-:S03]  /*ef90*/  LOP3.LUT R15, R15, 0x800fffff, R5, 0xf8, !PT ;  /* 0x800fffff0f0f7812 */ /* 0x000fc600078ef805 */
[----:B------:R-:W-:-:S03]  /*efa0*/  DFMA R68, R66, -R20, 1 ;  /* 0x3ff000004244742b */ /* 0x000fc60000000814 */
[----:B------:R-:W-:-:S05]  /*efb0*/  @!P1 DFMA R14, R14, 2, -R12 ;  /* 0x400000000e0e982b */ /* 0x000fca000000080c */
[----:B------:R-:W-:-:S05]  /*efc0*/  DFMA R68, R66, R68, R66 ;  /* 0x000000444244722b */ /* 0x000fca0000000042 */
[----:B------:R-:W-:-:S03]  /*efd0*/  @!P1 LOP3.LUT R61, R15, 0x7ff00000, RZ, 0xc0, !PT ;  /* 0x7ff000000f3d9812 */ /* 0x000fc600078ec0ff */
[----:B------:R-:W-:Y:S02]  /*efe0*/  DMUL R66, R68, R14 ;  /* 0x0000000e44427228 */ /* 0x000fe40000000000 */
[----:B------:R-:W-:-:S05]  /*eff0*/  VIADD R63, R61, 0xffffffff ;  /* 0xffffffff3d3f7836 */ /* 0x000fca0000000000 */
[----:B------:R-:W-:Y:S01]  /*f000*/  ISETP.GT.U32.AND P0, PT, R63, 0x7feffffe, PT ;  /* 0x7feffffe3f00780c */ /* 0x000fe20003f04070 */
[----:B------:R-:W-:Y:S01]  /*f010*/  VIADD R63, R62, 0xffffffff ;  /* 0xffffffff3e3f7836 */ /* 0x000fe20000000000 */
[----:B------:R-:W-:-:S04]  /*f020*/  DFMA R12, R66, -R20, R14 ;  /* 0x80000014420c722b */ /* 0x000fc8000000000e */
[----:B------:R-:W-:-:S04]  /*f030*/  ISETP.GT.U32.OR P0, PT, R63, 0x7feffffe, P0 ;  /* 0x7feffffe3f00780c */ /* 0x000fc80000704470 */
[----:B------:R-:W-:-:S09]  /*f040*/  DFMA R12, R68, R12, R66 ;  /* 0x0000000c440c722b */ /* 0x000fd20000000042 */
[----:B------:R-:W-:Y:S05]  /*f050*/  @P0 BRA `(.L_x_215) ;  /* 0x00000000006c0947 */ /* 0x000fea0003800000 */
[----:B------:R-:W-:-:S04]  /*f060*/  LOP3.LUT R4, R7, 0x7ff00000, RZ, 0xc0, !PT ;  /* 0x7ff0000007047812 */ /* 0x000fc800078ec0ff */
[CC--:B------:R-:W-:Y:S02]  /*f070*/  VIADDMNMX R5, R59.reuse, -R4.reuse, 0xb9600000, !PT ;  /* 0xb96000003b057446 */ /* 0x0c0fe40007800904 */
[----:B------:R-:W-:Y:S02]  /*f080*/  ISETP.GE.U32.AND P0, PT, R59, R4, PT ;  /* 0x000000043b00720c */ /* 0x000fe40003f06070 */
[----:B------:R-:W-:Y:S02]  /*f090*/  VIMNMX R4, PT, PT, R5, 0x46a00000, PT ;  /* 0x46a0000005047848 */ /* 0x000fe40003fe0100 */
[----:B------:R-:W-:Y:S01]  /*f0a0*/  SEL R5, R60, 0x63400000, !P0 ;  /* 0x634000003c057807 */ /* 0x000fe20004000000 */
[----:B------:R-:W-:-:S04]  /*f0b0*/  IMAD.MOV.U32 R60, RZ, RZ, RZ ;  /* 0x000000ffff3c7224 */ /* 0x000fc800078e00ff */
[----:B------:R-:W-:-:S04]  /*f0c0*/  IMAD.IADD R4, R4, 0x1, -R5 ;  /* 0x0000000104047824 */ /* 0x000fc800078e0a05 */
[----:B------:R-:W-:-:S06]  /*f0d0*/  VIADD R61, R4, 0x7fe00000 ;  /* 0x7fe00000043d7836 */ /* 0x000fcc0000000000 */
[----:B------:R-:W-:-:S10]  /*f0e0*/  DMUL R66, R12, R60 ;  /* 0x0000003c0c427228 */ /* 0x000fd40000000000 */
[----:B------:R-:W-:-:S13]  /*f0f0*/  FSETP.GTU.AND P0, PT, |R67|, 1.469367938527859385e-39, PT ;  /* 0x001000004300780b */ /* 0x000fda0003f0c200 */
[----:B------:R-:W-:Y:S05]  /*f100*/  @P0 BRA `(.L_x_216) ;  /* 0x0000000000940947 */ /* 0x000fea0003800000 */
[----:B------:R-:W-:Y:S01]  /*f110*/  DFMA R14, R12, -R20, R14 ;  /* 0x800000140c0e722b */ /* 0x000fe2000000000e */
[----:B------:R-:W-:-:S09]  /*f120*/  IMAD.MOV.U32 R60, RZ, RZ, RZ ;  /* 0x000000ffff3c7224 */ /* 0x000fd200078e00ff */
[C---:B------:R-:W-:Y:S02]  /*f130*/  FSETP.NEU.AND P0, PT, R15.reuse, RZ, PT ;  /* 0x000000ff0f00720b */ /* 0x040fe40003f0d000 */
[----:B------:R-:W-:-:S04]  /*f140*/  LOP3.LUT R6, R15, 0x80000000, R7, 0x48, !PT ;  /* 0x800000000f067812 */ /* 0x000fc800078e4807 */
[----:B------:R-:W-:-:S07]  /*f150*/  LOP3.LUT R61, R6, R61, RZ, 0xfc, !PT ;  /* 0x0000003d063d7212 */ /* 0x000fce00078efcff */
[----:B------:R-:W-:Y:S05]  /*f160*/  @!P0 BRA `(.L_x_216) ;  /* 0x00000000007c8947 */ /* 0x000fea0003800000 */
[----:B------:R-:W-:Y:S01]  /*f170*/  IMAD.MOV R15, RZ, RZ, -R4 ;  /* 0x000000ffff0f7224 */ /* 0x000fe200078e0a04 */
[----:B------:R-:W-:Y:S01]  /*f180*/  IADD3 R4, PT, PT, -R4, -0x43300000, RZ ;  /* 0xbcd0000004047810 */ /* 0x000fe20007ffe1ff */
[----:B------:R-:W-:-:S06]  /*f190*/  IMAD.MOV.U32 R14, RZ, RZ, RZ ;  /* 0x000000ffff0e7224 */ /* 0x000fcc00078e00ff */
[----:B------:R-:W-:Y:S02]  /*f1a0*/  DFMA R14, R66, -R14, R12 ;  /* 0x8000000e420e722b */ /* 0x000fe4000000000c */
[----:B------:R-:W-:-:S08]  /*f1b0*/  DMUL.RP R12, R12, R60 ;  /* 0x0000003c0c0c7228 */ /* 0x000fd00000008000 */
[----:B------:R-:W-:Y:S02]  /*f1c0*/  FSETP.NEU.AND P0, PT, |R15|, R4, PT ;  /* 0x000000040f00720b */ /* 0x000fe40003f0d200 */
[----:B------:R-:W-:Y:S02]  /*f1d0*/  LOP3.LUT R5, R13, R6, RZ, 0x3c, !PT ;  /* 0x000000060d057212 */ /* 0x000fe400078e3cff */
[----:B------:R-:W-:Y:S02]  /*f1e0*/  FSEL R66, R12, R66, !P0 ;  /* 0x000000420c427208 */ /* 0x000fe40004000000 */
[----:B------:R-:W-:Y:S01]  /*f1f0*/  FSEL R67, R5, R67, !P0 ;  /* 0x0000004305437208 */ /* 0x000fe20004000000 */
[----:B------:R-:W-:Y:S06]  /*f200*/  BRA `(.L_x_216) ;  /* 0x0000000000547947 */ /* 0x000fec0003800000 */
.L_x_215:
[----:B------:R-:W-:-:S14]  /*f210*/  DSETP.NAN.AND P0, PT, R4, R4, PT ;  /* 0x000000040400722a */ /* 0x000fdc0003f08000 */
[----:B------:R-:W-:Y:S05]  /*f220*/  @P0 BRA `(.L_x_217) ;  /* 0x0000000000440947 */ /* 0x000fea0003800000 */
[----:B------:R-:W-:-:S14]  /*f230*/  DSETP.NAN.AND P0, PT, R6, R6, PT ;  /* 0x000000060600722a */ /* 0x000fdc0003f08000 */
[----:B------:R-:W-:Y:S05]  /*f240*/  @P0 BRA `(.L_x_218) ;  /* 0x0000000000300947 */ /* 0x000fea0003800000 */
[----:B------:R-:W-:Y:S01]  /*f250*/  ISETP.NE.AND P0, PT, R61, R62, PT ;  /* 0x0000003e3d00720c */ /* 0x000fe20003f05270 */
[----:B------:R-:W-:Y:S02]  /*f260*/  IMAD.MOV.U32 R66, RZ, RZ, 0x0 ;  /* 0x00000000ff427424 */ /* 0x000fe400078e00ff */
[----:B------:R-:W-:-:S10]  /*f270*/  IMAD.MOV.U32 R67, RZ, RZ, -0x80000 ;  /* 0xfff80000ff437424 */ /* 0x000fd400078e00ff */
[----:B------:R-:W-:Y:S05]  /*f280*/  @!P0 BRA `(.L_x_216) ;  /* 0x0000000000348947 */ /* 0x000fea0003800000 */
[----:B------:R-:W-:Y:S02]  /*f290*/  ISETP.NE.AND P0, PT, R61, 0x7ff00000, PT ;  /* 0x7ff000003d00780c */ /* 0x000fe40003f05270 */
[----:B------:R-:W-:Y:S02]  /*f2a0*/  LOP3.LUT R67, R5, 0x80000000, R7, 0x48, !PT ;  /* 0x8000000005437812 */ /* 0x000fe400078e4807 */
[----:B------:R-:W-:-:S13]  /*f2b0*/  ISETP.EQ.OR P0, PT, R62, RZ, !P0 ;  /* 0x000000ff3e00720c */ /* 0x000fda0004702670 */
[----:B------:R-:W-:Y:S01]  /*f2c0*/  @P0 LOP3.LUT R4, R67, 0x7ff00000, RZ, 0xfc, !PT ;  /* 0x7ff0000043040812 */ /* 0x000fe200078efcff */
[----:B------:R-:W-:Y:S02]  /*f2d0*/  @!P0 IMAD.MOV.U32 R66, RZ, RZ, RZ ;  /* 0x000000ffff428224 */ /* 0x000fe400078e00ff */
[----:B------:R-:W-:Y:S02]  /*f2e0*/  @P0 IMAD.MOV.U32 R66, RZ, RZ, RZ ;  /* 0x000000ffff420224 */ /* 0x000fe400078e00ff */
[----:B------:R-:W-:Y:S01]  /*f2f0*/  @P0 IMAD.MOV.U32 R67, RZ, RZ, R4 ;  /* 0x000000ffff430224 */ /* 0x000fe200078e0004 */
[----:B------:R-:W-:Y:S06]  /*f300*/  BRA `(.L_x_216) ;  /* 0x0000000000147947 */ /* 0x000fec0003800000 */
.L_x_218:
[----:B------:R-:W-:Y:S01]  /*f310*/  LOP3.LUT R67, R7, 0x80000, RZ, 0xfc, !PT ;  /* 0x0008000007437812 */ /* 0x000fe200078efcff */
[----:B------:R-:W-:Y:S01]  /*f320*/  IMAD.MOV.U32 R66, RZ, RZ, R6 ;  /* 0x000000ffff427224 */ /* 0x000fe200078e0006 */
[----:B------:R-:W-:Y:S06]  /*f330*/  BRA `(.L_x_216) ;  /* 0x0000000000087947 */ /* 0x000fec0003800000 */
.L_x_217:
[----:B------:R-:W-:Y:S01]  /*f340*/  LOP3.LUT R67, R5, 0x80000, RZ, 0xfc, !PT ;  /* 0x0008000005437812 */ /* 0x000fe200078efcff */
[----:B------:R-:W-:-:S07]  /*f350*/  IMAD.MOV.U32 R66, RZ, RZ, R4 ;  /* 0x000000ffff427224 */ /* 0x000fce00078e0004 */
.L_x_216:
[----:B------:R-:W-:Y:S05]  /*f360*/  BSYNC.RECONVERGENT B0 ;  /* 0x0000000000007941 */ /* 0x000fea0003800200 */
.L_x_214:
[----:B------:R-:W-:Y:S02]  /*f370*/  IMAD.MOV.U32 R4, RZ, RZ, R0 ;  /* 0x000000ffff047224 */ /* 0x000fe400078e0000 */
[----:B------:R-:W-:-:S04]  /*f380*/  IMAD.MOV.U32 R5, RZ, RZ, 0x0 ;  /* 0x00000000ff057424 */ /* 0x000fc800078e00ff */
[----:B------:R-:W-:Y:S05]  /*f390*/  RET.REL.NODEC R4 `(_Z7QRDRootPdS_diii) ;  /* 0xffffff0c04187950 */ /* 0x000fea0003c3ffff */
        .weak           $__internal_1_$__cuda_sm20_dsqrt_rn_f64_mediumpath_v1
        .type           $__internal_1_$__cuda_sm20_dsqrt_rn_f64_mediumpath_v1,@function
        .size           $__internal_1_$__cuda_sm20_dsqrt_rn_f64_mediumpath_v1,(.L_x_225 - $__internal_1_$__cuda_sm20_dsqrt_rn_f64_mediumpath_v1)
$__internal_1_$__cuda_sm20_dsqrt_rn_f64_mediumpath_v1:
[----:B------:R-:W-:Y:S01]  /*f3a0*/  ISETP.GE.U32.AND P0, PT, R14, -0x3400000, PT ;  /* 0xfcc000000e00780c */ /* 0x000fe20003f06070 */
[----:B------:R-:W-:Y:S01]  /*f3b0*/  BSSY.RECONVERGENT B2, `(.L_x_219) ;  /* 0x0000026000027945 */ /* 0x000fe20003800200 */
[----:B------:R-:W-:Y:S02]  /*f3c0*/  IMAD.MOV.U32 R9, RZ, RZ, R11 ;  /* 0x000000ffff097224 */ /* 0x000fe400078e000b */
[----:B------:R-:W-:Y:S02]  /*f3d0*/  IMAD.MOV.U32 R10, RZ, RZ, R12 ;  /* 0x000000ffff0a7224 */ /* 0x000fe400078e000c */
[----:B------:R-:W-:-:S07]  /*f3e0*/  IMAD.MOV.U32 R11, RZ, RZ, R13 ;  /* 0x000000ffff0b7224 */ /* 0x000fce00078e000d */
[----:B------:R-:W-:Y:S05]  /*f3f0*/  @!P0 BRA `(.L_x_220) ;  /* 0x0000000000208947 */ /* 0x000fea0003800000 */
[----:B------:R-:W-:-:S10]  /*f400*/  DFMA.RM R6, R4, R8, R6 ;  /* 0x000000080406722b */ /* 0x000fd40000004006 */
[----:B------:R-:W-:-:S05]  /*f410*/  IADD3 R4, P0, PT, R6, 0x1, RZ ;  /* 0x0000000106047810 */ /* 0x000fca0007f1e0ff */
[----:B------:R-:W-:-:S06]  /*f420*/  IMAD.X R5, RZ, RZ, R7, P0 ;  /* 0x000000ffff057224 */ /* 0x000fcc00000e0607 */
[----:B------:R-:W-:-:S08]  /*f430*/  DFMA.RP R10, -R6, R4, R10 ;  /* 0x00000004060a722b */ /* 0x000fd0000000810a */
[----:B------:R-:W-:-:S06]  /*f440*/  DSETP.GT.AND P0, PT, R10, RZ, PT ;  /* 0x000000ff0a00722a */ /* 0x000fcc0003f04000 */
[----:B------:R-:W-:Y:S02]  /*f450*/  FSEL R4, R4, R6, P0 ;  /* 0x0000000604047208 */ /* 0x000fe40000000000 */
[----:B------:R-:W-:Y:S01]  /*f460*/  FSEL R5, R5, R7, P0 ;  /* 0x0000000705057208 */ /* 0x000fe20000000000 */
[----:B------:R-:W-:Y:S06]  /*f470*/  BRA `(.L_x_221) ;  /* 0x0000000000647947 */ /* 0x000fec0003800000 */
.L_x_220:
[----:B------:R-:W-:-:S14]  /*f480*/  DSETP.NE.AND P0, PT, R10, RZ, PT ;  /* 0x000000ff0a00722a */ /* 0x000fdc0003f05000 */
[----:B------:R-:W-:Y:S05]  /*f490*/  @!P0 BRA `(.L_x_222) ;  /* 0x0000000000588947 */ /* 0x000fea0003800000 */
[----:B------:R-:W-:-:S13]  /*f4a0*/  ISETP.GE.AND P0, PT, R11, RZ, PT ;  /* 0x000000ff0b00720c */ /* 0x000fda0003f06270 */
[----:B------:R-:W-:Y:S02]  /*f4b0*/  @!P0 IMAD.MOV.U32 R4, RZ, RZ, 0x0 ;  /* 0x00000000ff048424 */ /* 0x000fe400078e00ff */
[----:B------:R-:W-:Y:S01]  /*f4c0*/  @!P0 IMAD.MOV.U32 R5, RZ, RZ, -0x80000 ;  /* 0xfff80000ff058424 */ /* 0x000fe200078e00ff */
[----:B------:R-:W-:Y:S06]  /*f4d0*/  @!P0 BRA `(.L_x_221) ;  /* 0x00000000004c8947 */ /* 0x000fec0003800000 */
[----:B------:R-:W-:-:S13]  /*f4e0*/  ISETP.GT.AND P0, PT, R11, 0x7fefffff, PT ;  /* 0x7fefffff0b00780c */ /* 0x000fda0003f04270 */
[----:B------:R-:W-:Y:S05]  /*f4f0*/  @P0 BRA `(.L_x_222) ;  /* 0x0000000000400947 */ /* 0x000fea0003800000 */
[----:B------:R-:W-:Y:S01]  /*f500*/  DMUL R10, R10, 8.11296384146066816958e+31 ;  /* 0x469000000a0a7828 */ /* 0x000fe20000000000 */
[----:B------:R-:W-:Y:S02]  /*f510*/  IMAD.MOV.U32 R4, RZ, RZ, RZ ;  /* 0x000000ffff047224 */ /* 0x000fe400078e00ff */
[----:B------:R-:W-:Y:S02]  /*f520*/  IMAD.MOV.U32 R8, RZ, RZ, 0x0 ;  /* 0x00000000ff087424 */ /* 0x000fe400078e00ff */
[----:B------:R-:W-:Y:S01]  /*f530*/  IMAD.MOV.U32 R9, RZ, RZ, 0x3fd80000 ;  /* 0x3fd80000ff097424 */ /* 0x000fe200078e00ff */
[----:B------:R-:W0:Y:S02]  /*f540*/  MUFU.RSQ64H R5, R11 ;  /* 0x0000000b00057308 */ /* 0x000e240000001c00 */
[----:B0-----:R-:W-:-:S08]  /*f550*/  DMUL R6, R4, R4 ;  /* 0x0000000404067228 */ /* 0x001fd00000000000 */
[----:B------:R-:W-:-:S08]  /*f560*/  DFMA R6, R10, -R6, 1 ;  /* 0x3ff000000a06742b */ /* 0x000fd00000000806 */
[----:B------:R-:W-:Y:S02]  /*f570*/  DFMA R8, R6, R8, 0.5 ;  /* 0x3fe000000608742b */ /* 0x000fe40000000008 */
[----:B------:R-:W-:-:S08]  /*f580*/  DMUL R6, R4, R6 ;  /* 0x0000000604067228 */ /* 0x000fd00000000000 */
[----:B------:R-:W-:-:S08]  /*f590*/  DFMA R6, R8, R6, R4 ;  /* 0x000000060806722b */ /* 0x000fd00000000004 */
[----:B------:R-:W-:Y:S02]  /*f5a0*/  DMUL R4, R10, R6 ;  /* 0x000000060a047228 */ /* 0x000fe40000000000 */
[----:B------:R-:W-:-:S06]  /*f5b0*/  VIADD R7, R7, 0xfff00000 ;  /* 0xfff0000007077836 */ /* 0x000fcc0000000000 */
[----:B------:R-:W-:-:S08]  /*f5c0*/  DFMA R8, R4, -R4, R10 ;  /* 0x800000040408722b */ /* 0x000fd0000000000a */
[----:B------:R-:W-:-:S10]  /*f5d0*/  DFMA R4, R6, R8, R4 ;  /* 0x000000080604722b */ /* 0x000fd40000000004 */
[----:B------:R-:W-:Y:S01]  /*f5e0*/  VIADD R5, R5, 0xfcb00000 ;  /* 0xfcb0000005057836 */ /* 0x000fe20000000000 */
[----:B------:R-:W-:Y:S06]  /*f5f0*/  BRA `(.L_x_221) ;  /* 0x0000000000047947 */ /* 0x000fec0003800000 */
.L_x_222:
[----:B------:R-:W-:-:S11]  /*f600*/  DADD R4, R10, R10 ;  /* 0x000000000a047229 */ /* 0x000fd6000000000a */
.L_x_221:
[----:B------:R-:W-:Y:S05]  /*f610*/  BSYNC.RECONVERGENT B2 ;  /* 0x0000000000027941 */ /* 0x000fea0003800200 */
.L_x_219:
[----:B------:R-:W-:Y:S02]  /*f620*/  IMAD.MOV.U32 R56, RZ, RZ, R4 ;  /* 0x000000ffff387224 */ /* 0x000fe400078e0004 */
[----:B------:R-:W-:Y:S02]  /*f630*/  IMAD.MOV.U32 R57, RZ, RZ, R5 ;  /* 0x000000ffff397224 */ /* 0x000fe400078e0005 */
[----:B------:R-:W-:Y:S02]  /*f640*/  IMAD.MOV.U32 R4, RZ, RZ, R0 ;  /* 0x000000ffff047224 */ /* 0x000fe400078e0000 */
[----:B------:R-:W-:-:S04]  /*f650*/  IMAD.MOV.U32 R5, RZ, RZ, 0x0 ;  /* 0x00000000ff057424 */ /* 0x000fc800078e00ff */
[----:B------:R-:W-:Y:S05]  /*f660*/  RET.REL.NODEC R4 `(_Z7QRDRootPdS_diii) ;  /* 0xffffff0804647950 */ /* 0x000fea0003c3ffff */
.L_x_223:
[----:B------:R-:W-:-:S00]  /*f670*/  BRA `(.L_x_223) ;  /* 0xfffffffc00fc7947 */ /* 0x000fc0000383ffff */
[----:B------:R-:W-:-:S00]  /*f680*/  NOP ;  /* 0x0000000000007918 */ /* 0x000fc00000000000 */
[----:B------:R-:W-:-:S00]  /*f690*/  NOP ;  /* 0x0000000000007918 */ /* 0x000fc00000000000 */
[----:B------:R-:W-:-:S00]  /*f6a0*/  NOP ;  /* 0x0000000000007918 */ /* 0x000fc00000000000 */
[----:B------:R-:W-:-:S00]  /*f6b0*/  NOP ;  /* 0x0000000000007918 */ /* 0x000fc00000000000 */
[----:B------:R-:W-:-:S00]  /*f6c0*/  NOP ;  /* 0x0000000000007918 */ /* 0x000fc00000000000 */
[----:B------:R-:W-:-:S00]  /*f6d0*/  NOP ;  /* 0x0000000000007918 */ /* 0x000fc00000000000 */
[----:B------:R-:W-:-:S00]  /*f6e0*/  NOP ;  /* 0x0000000000007918 */ /* 0x000fc00000000000 */
[----:B------:R-:W-:-:S00]  /*f6f0*/  NOP ;  /* 0x0000000000007918 */ /* 0x000fc00000000000 */
.L_x_225:


//--------------------- .nv.shared.reserved.0     --------------------------
	.section	.nv.shared.reserved.0,"aw",@nobits
	.weak		__nv_reservedSMEM_offset_0_alias
	.size		__nv_reservedSMEM_offset_0_alias, 0, 64
	.other		__nv_reservedSMEM_offset_0_alias,@"STO_CUDA_RESERVED_SHARED STV_DEFAULT"
__nv_reservedSMEM_offset_0_alias:
	.zero		0
	.zero		64


//--------------------- .nv.constant0._Z7QRDRootPdS_diii --------------------------
	.section	.nv.constant0._Z7QRDRootPdS_diii,"a",@progbits
	.sectionflags	@""
	.align	4
.nv.constant0._Z7QRDRootPdS_diii:
	.zero		932


//--------------------- SYMBOLS --------------------------

	.type		.nv.reservedSmem.offset0,@object
	.size		.nv.reservedSmem.offset0,0x4
	.type		malloc,@function
	.type		free,@function
